//
// Generated by NVIDIA NVVM Compiler
//
// Compiler Build ID: CL-36424714
// Cuda compilation tools, release 13.0, V13.0.88
// Based on NVVM 20.0.0
//

.version 9.0
.target sm_100
.address_size 64

	// .globl	_Z19kernel_yolo_forwardPfS_iiiiiiiiS_

.visible .entry _Z19kernel_yolo_forwardPfS_iiiiiiiiS_(
	.param .u64 .ptr .align 1 _Z19kernel_yolo_forwardPfS_iiiiiiiiS__param_0,
	.param .u64 .ptr .align 1 _Z19kernel_yolo_forwardPfS_iiiiiiiiS__param_1,
	.param .u32 _Z19kernel_yolo_forwardPfS_iiiiiiiiS__param_2,
	.param .u32 _Z19kernel_yolo_forwardPfS_iiiiiiiiS__param_3,
	.param .u32 _Z19kernel_yolo_forwardPfS_iiiiiiiiS__param_4,
	.param .u32 _Z19kernel_yolo_forwardPfS_iiiiiiiiS__param_5,
	.param .u32 _Z19kernel_yolo_forwardPfS_iiiiiiiiS__param_6,
	.param .u32 _Z19kernel_yolo_forwardPfS_iiiiiiiiS__param_7,
	.param .u32 _Z19kernel_yolo_forwardPfS_iiiiiiiiS__param_8,
	.param .u32 _Z19kernel_yolo_forwardPfS_iiiiiiiiS__param_9,
	.param .u64 .ptr .align 1 _Z19kernel_yolo_forwardPfS_iiiiiiiiS__param_10
)
{
	.reg .pred 	%p<9>;
	.reg .b32 	%r<41>;
	.reg .b32 	%f<86>;
	.reg .b64 	%rd<29>;

	ld.param.u64 	%rd4, [_Z19kernel_yolo_forwardPfS_iiiiiiiiS__param_0];
	ld.param.u64 	%rd5, [_Z19kernel_yolo_forwardPfS_iiiiiiiiS__param_1];
	ld.param.u32 	%r16, [_Z19kernel_yolo_forwardPfS_iiiiiiiiS__param_2];
	ld.param.u32 	%r10, [_Z19kernel_yolo_forwardPfS_iiiiiiiiS__param_3];
	ld.param.u32 	%r11, [_Z19kernel_yolo_forwardPfS_iiiiiiiiS__param_4];
	ld.param.u32 	%r12, [_Z19kernel_yolo_forwardPfS_iiiiiiiiS__param_5];
	ld.param.u32 	%r13, [_Z19kernel_yolo_forwardPfS_iiiiiiiiS__param_6];
	ld.param.u32 	%r14, [_Z19kernel_yolo_forwardPfS_iiiiiiiiS__param_7];
	ld.param.u32 	%r15, [_Z19kernel_yolo_forwardPfS_iiiiiiiiS__param_9];
	ld.param.u64 	%rd6, [_Z19kernel_yolo_forwardPfS_iiiiiiiiS__param_10];
	cvta.to.global.u64 	%rd1, %rd6;
	cvta.to.global.u64 	%rd2, %rd4;
	cvta.to.global.u64 	%rd3, %rd5;
	mov.u32 	%r17, %tid.x;
	mov.u32 	%r18, %ctaid.x;
	mov.u32 	%r1, %ntid.x;
	mad.lo.s32 	%r40, %r18, %r1, %r17;
	mul.lo.s32 	%r19, %r10, %r16;
	mul.lo.s32 	%r20, %r19, %r11;
	mul.lo.s32 	%r3, %r20, %r12;
	setp.ge.s32 	%p1, %r40, %r3;
	@%p1 bra 	$L__BB0_15;
	mul.lo.s32 	%r4, %r12, %r11;
	add.s32 	%r5, %r15, 5;
	cvt.rn.f32.s32 	%f1, %r13;
	cvt.rn.f32.s32 	%f2, %r10;
	cvt.rn.f32.s32 	%f3, %r14;
	cvt.rn.f32.s32 	%f4, %r11;
	mov.u32 	%r21, %nctaid.x;
	mul.lo.s32 	%r6, %r1, %r21;
$L__BB0_2:
	rem.s32 	%r23, %r40, %r12;
	div.s32 	%r8, %r23, %r5;
	rem.s32 	%r22, %r40, %r5;
	setp.gt.s32 	%p2, %r22, 1;
	@%p2 bra 	$L__BB0_6;
	setp.eq.s32 	%p6, %r22, 0;
	@%p6 bra 	$L__BB0_10;
	setp.eq.s32 	%p7, %r22, 1;
	@%p7 bra 	$L__BB0_5;
	bra.uni 	$L__BB0_13;
$L__BB0_5:
	mul.wide.s32 	%rd20, %r40, 4;
	add.s64 	%rd21, %rd3, %rd20;
	ld.global.f32 	%f49, [%rd21];
	div.s32 	%r32, %r40, %r4;
	rem.s32 	%r33, %r32, %r10;
	cvt.rn.f32.s32 	%f50, %r33;
	add.f32 	%f51, %f49, %f50;
	fma.rn.f32 	%f52, %f51, 0fBBBB989D, 0f3F000000;
	cvt.sat.f32.f32 	%f53, %f52;
	mov.f32 	%f54, 0f4B400001;
	mov.f32 	%f55, 0f437C0000;
	fma.rm.f32 	%f56, %f53, %f55, %f54;
	add.f32 	%f57, %f56, 0fCB40007F;
	neg.f32 	%f58, %f57;
	fma.rn.f32 	%f59, %f51, 0fBFB8AA3B, %f58;
	fma.rn.f32 	%f60, %f51, 0fB2A57060, %f59;
	mov.b32 	%r34, %f56;
	shl.b32 	%r35, %r34, 23;
	mov.b32 	%f61, %r35;
	ex2.approx.ftz.f32 	%f62, %f60;
	fma.rn.f32 	%f63, %f62, %f61, 0f3F800000;
	rcp.rn.f32 	%f64, %f63;
	mul.f32 	%f65, %f64, %f1;
	div.rn.f32 	%f66, %f65, %f2;
	add.s64 	%rd22, %rd2, %rd20;
	st.global.f32 	[%rd22], %f66;
	bra.uni 	$L__BB0_14;
$L__BB0_6:
	setp.eq.s32 	%p3, %r22, 2;
	@%p3 bra 	$L__BB0_11;
	setp.eq.s32 	%p4, %r22, 3;
	@%p4 bra 	$L__BB0_12;
	setp.eq.s32 	%p5, %r22, 4;
	@%p5 bra 	$L__BB0_9;
	bra.uni 	$L__BB0_13;
$L__BB0_9:
	mul.wide.s32 	%rd7, %r40, 4;
	add.s64 	%rd8, %rd3, %rd7;
	ld.global.f32 	%f5, [%rd8];
	fma.rn.f32 	%f6, %f5, 0fBBBB989D, 0f3F000000;
	cvt.sat.f32.f32 	%f7, %f6;
	mov.f32 	%f8, 0f4B400001;
	mov.f32 	%f9, 0f437C0000;
	fma.rm.f32 	%f10, %f7, %f9, %f8;
	add.f32 	%f11, %f10, 0fCB40007F;
	neg.f32 	%f12, %f11;
	fma.rn.f32 	%f13, %f5, 0fBFB8AA3B, %f12;
	fma.rn.f32 	%f14, %f5, 0fB2A57060, %f13;
	mov.b32 	%r24, %f10;
	shl.b32 	%r25, %r24, 23;
	mov.b32 	%f15, %r25;
	ex2.approx.ftz.f32 	%f16, %f14;
	fma.rn.f32 	%f17, %f16, %f15, 0f3F800000;
	rcp.rn.f32 	%f18, %f17;
	add.s64 	%rd9, %rd2, %rd7;
	st.global.f32 	[%rd9], %f18;
	bra.uni 	$L__BB0_14;
$L__BB0_10:
	mul.wide.s32 	%rd23, %r40, 4;
	add.s64 	%rd24, %rd3, %rd23;
	ld.global.f32 	%f67, [%rd24];
	div.s32 	%r36, %r40, %r12;
	rem.s32 	%r37, %r36, %r11;
	cvt.rn.f32.s32 	%f68, %r37;
	add.f32 	%f69, %f67, %f68;
	fma.rn.f32 	%f70, %f69, 0fBBBB989D, 0f3F000000;
	cvt.sat.f32.f32 	%f71, %f70;
	mov.f32 	%f72, 0f4B400001;
	mov.f32 	%f73, 0f437C0000;
	fma.rm.f32 	%f74, %f71, %f73, %f72;
	add.f32 	%f75, %f74, 0fCB40007F;
	neg.f32 	%f76, %f75;
	fma.rn.f32 	%f77, %f69, 0fBFB8AA3B, %f76;
	fma.rn.f32 	%f78, %f69, 0fB2A57060, %f77;
	mov.b32 	%r38, %f74;
	shl.b32 	%r39, %r38, 23;
	mov.b32 	%f79, %r39;
	ex2.approx.ftz.f32 	%f80, %f78;
	fma.rn.f32 	%f81, %f80, %f79, 0f3F800000;
	rcp.rn.f32 	%f82, %f81;
	mul.f32 	%f83, %f82, %f3;
	div.rn.f32 	%f84, %f83, %f4;
	add.s64 	%rd25, %rd2, %rd23;
	st.global.f32 	[%rd25], %f84;
	bra.uni 	$L__BB0_14;
$L__BB0_11:
	mul.wide.s32 	%rd15, %r40, 4;
	add.s64 	%rd16, %rd3, %rd15;
	ld.global.f32 	%f34, [%rd16];
	fma.rn.f32 	%f35, %f34, 0f3BBB989D, 0f3F000000;
	cvt.sat.f32.f32 	%f36, %f35;
	mov.f32 	%f37, 0f4B400001;
	mov.f32 	%f38, 0f437C0000;
	fma.rm.f32 	%f39, %f36, %f38, %f37;
	add.f32 	%f40, %f39, 0fCB40007F;
	neg.f32 	%f41, %f40;
	fma.rn.f32 	%f42, %f34, 0f3FB8AA3B, %f41;
	fma.rn.f32 	%f43, %f34, 0f32A57060, %f42;
	mov.b32 	%r29, %f39;
	shl.b32 	%r30, %r29, 23;
	mov.b32 	%f44, %r30;
	ex2.approx.ftz.f32 	%f45, %f43;
	mul.f32 	%f46, %f45, %f44;
	shl.b32 	%r31, %r8, 1;
	mul.wide.s32 	%rd17, %r31, 4;
	add.s64 	%rd18, %rd1, %rd17;
	ld.global.f32 	%f47, [%rd18];
	mul.f32 	%f48, %f47, %f46;
	add.s64 	%rd19, %rd2, %rd15;
	st.global.f32 	[%rd19], %f48;
	bra.uni 	$L__BB0_14;
$L__BB0_12:
	mul.wide.s32 	%rd10, %r40, 4;
	add.s64 	%rd11, %rd3, %rd10;
	ld.global.f32 	%f19, [%rd11];
	fma.rn.f32 	%f20, %f19, 0f3BBB989D, 0f3F000000;
	cvt.sat.f32.f32 	%f21, %f20;
	mov.f32 	%f22, 0f4B400001;
	mov.f32 	%f23, 0f437C0000;
	fma.rm.f32 	%f24, %f21, %f23, %f22;
	add.f32 	%f25, %f24, 0fCB40007F;
	neg.f32 	%f26, %f25;
	fma.rn.f32 	%f27, %f19, 0f3FB8AA3B, %f26;
	fma.rn.f32 	%f28, %f19, 0f32A57060, %f27;
	mov.b32 	%r26, %f24;
	shl.b32 	%r27, %r26, 23;
	mov.b32 	%f29, %r27;
	ex2.approx.ftz.f32 	%f30, %f28;
	mul.f32 	%f31, %f30, %f29;
	shl.b32 	%r28, %r8, 1;
	mul.wide.s32 	%rd12, %r28, 4;
	add.s64 	%rd13, %rd1, %rd12;
	ld.global.f32 	%f32, [%rd13+4];
	mul.f32 	%f33, %f32, %f31;
	add.s64 	%rd14, %rd2, %rd10;
	st.global.f32 	[%rd14], %f33;
	bra.uni 	$L__BB0_14;
$L__BB0_13:
	mul.wide.s32 	%rd26, %r40, 4;
	add.s64 	%rd27, %rd3, %rd26;
	ld.global.f32 	%f85, [%rd27];
	add.s64 	%rd28, %rd2, %rd26;
	st.global.f32 	[%rd28], %f85;
$L__BB0_14:
	add.s32 	%r40, %r40, %r6;
	setp.lt.s32 	%p8, %r40, %r3;
	@%p8 bra 	$L__BB0_2;
$L__BB0_15:
	ret;

}


// ===== COMPILED SASS (sm_100) =====

	.target	sm_100

	.elftype	@"ET_EXEC"


//--------------------- .note.nv.tkinfo           --------------------------
	.section	.note.nv.tkinfo,"",@"SHT_NOTE"
	.sectionflags	@"SHF_NOTE_NV_TKINFO"
	.tkinfo
        /*0018*/ 	.word	0x00000002
        /*0030*/ 	.string	""
        /*0030*/ 	.string	"ptxas"
        /*0030*/ 	.string	"Cuda compilation tools, release 13.0, V13.0.88"
        /*0030*/ 	.string	"Build cuda_13.0.r13.0/compiler.36424714_0"
        /*0030*/ 	.string	"-arch sm_100 -m 64 "



//--------------------- .note.nv.cuinfo           --------------------------
	.section	.note.nv.cuinfo,"",@"SHT_NOTE"
	.sectionflags	@"SHF_NOTE_NV_CUINFO"
        /*0018*/ 	.short	0x0002
        /*001a*/ 	.short	0x0064
        /*001c*/ 	.short	0x0082
	.zero		2


//--------------------- .nv.info                  --------------------------
	.section	.nv.info,"",@"SHT_CUDA_INFO"
	.align	4


	//----- nvinfo : EIATTR_REGCOUNT
	.align		4
        /*0000*/ 	.byte	0x04, 0x2f
        /*0002*/ 	.short	(.L_1 - .L_0)
	.align		4
.L_0:
        /*0004*/ 	.word	index@(_Z19kernel_yolo_forwardPfS_iiiiiiiiS_)
        /*0008*/ 	.word	0x0000001e


	//----- nvinfo : EIATTR_FRAME_SIZE
	.align		4
.L_1:
        /*000c*/ 	.byte	0x04, 0x11
        /*000e*/ 	.short	(.L_3 - .L_2)
	.align		4
.L_2:
        /*0010*/ 	.word	index@($__internal_1_$__cuda_sm3x_div_rn_noftz_f32_slowpath)
        /*0014*/ 	.word	0x00000000


	//----- nvinfo : EIATTR_FRAME_SIZE
	.align		4
.L_3:
        /*0018*/ 	.byte	0x04, 0x11
        /*001a*/ 	.short	(.L_5 - .L_4)
	.align		4
.L_4:
        /*001c*/ 	.word	index@($__internal_0_$__cuda_sm20_rcp_rn_f32_slowpath)
        /*0020*/ 	.word	0x00000000


	//----- nvinfo : EIATTR_FRAME_SIZE
	.align		4
.L_5:
        /*0024*/ 	.byte	0x04, 0x11
        /*0026*/ 	.short	(.L_7 - .L_6)
	.align		4
.L_6:
        /*0028*/ 	.word	index@(_Z19kernel_yolo_forwardPfS_iiiiiiiiS_)
        /*002c*/ 	.word	0x00000000


	//----- nvinfo : EIATTR_MIN_STACK_SIZE
	.align		4
.L_7:
        /*0030*/ 	.byte	0x04, 0x12
        /*0032*/ 	.short	(.L_9 - .L_8)
	.align		4
.L_8:
        /*0034*/ 	.word	index@(_Z19kernel_yolo_forwardPfS_iiiiiiiiS_)
        /*0038*/ 	.word	0x00000000
.L_9:


//--------------------- .nv.compat                --------------------------
	.section	.nv.compat,"",@"SHT_CUDA_COMPAT_INFO"
	.align	4
        /*0000*/ 	.byte	0x02, 0x09, 0x00, 0x00, 0x02, 0x02, 0x01, 0x00, 0x02, 0x05, 0x05, 0x00, 0x03, 0x07, 0x01, 0x01
        /*0010*/ 	.byte	0x02, 0x03, 0x00, 0x00, 0x02, 0x06, 0x01, 0x00, 0x04, 0x0b, 0x08, 0x00, 0x01, 0x00, 0x00, 0x00
        /*0020*/ 	.byte	0x00, 0x00, 0x00, 0x00


//--------------------- .nv.info._Z19kernel_yolo_forwardPfS_iiiiiiiiS_ --------------------------
	.section	.nv.info._Z19kernel_yolo_forwardPfS_iiiiiiiiS_,"",@"SHT_CUDA_INFO"
	.sectionflags	@""
	.align	4


	//----- nvinfo : EIATTR_CUDA_API_VERSION
	.align		4
        /*0000*/ 	.byte	0x04, 0x37
        /*0002*/ 	.short	(.L_11 - .L_10)
.L_10:
        /*0004*/ 	.word	0x00000082


	//----- nvinfo : EIATTR_KPARAM_INFO
	.align		4
.L_11:
        /*0008*/ 	.byte	0x04, 0x17
        /*000a*/ 	.short	(.L_13 - .L_12)
.L_12:
        /*000c*/ 	.word	0x00000000
        /*0010*/ 	.short	0x000a
        /*0012*/ 	.short	0x0030
        /*0014*/ 	.byte	0x00, 0xf5, 0x21, 0x00


	//----- nvinfo : EIATTR_KPARAM_INFO
	.align		4
.L_13:
        /*0018*/ 	.byte	0x04, 0x17
        /*001a*/ 	.short	(.L_15 - .L_14)
.L_14:
        /*001c*/ 	.word	0x00000000
        /*0020*/ 	.short	0x0009
        /*0022*/ 	.short	0x002c
        /*0024*/ 	.byte	0x00, 0xf0, 0x11, 0x00


	//----- nvinfo : EIATTR_KPARAM_INFO
	.align		4
.L_15:
        /*0028*/ 	.byte	0x04, 0x17
        /*002a*/ 	.short	(.L_17 - .L_16)
.L_16:
        /*002c*/ 	.word	0x00000000
        /*0030*/ 	.short	0x0008
        /*0032*/ 	.short	0x0028
        /*0034*/ 	.byte	0x00, 0xf0, 0x11, 0x00


	//----- nvinfo : EIATTR_KPARAM_INFO
	.align		4
.L_17:
        /*0038*/ 	.byte	0x04, 0x17
        /*003a*/ 	.short	(.L_19 - .L_18)
.L_18:
        /*003c*/ 	.word	0x00000000
        /*0040*/ 	.short	0x0007
        /*0042*/ 	.short	0x0024
        /*0044*/ 	.byte	0x00, 0xf0, 0x11, 0x00


	//----- nvinfo : EIATTR_KPARAM_INFO
	.align		4
.L_19:
        /*0048*/ 	.byte	0x04, 0x17
        /*004a*/ 	.short	(.L_21 - .L_20)
.L_20:
        /*004c*/ 	.word	0x00000000
        /*0050*/ 	.short	0x0006
        /*0052*/ 	.short	0x0020
        /*0054*/ 	.byte	0x00, 0xf0, 0x11, 0x00


	//----- nvinfo : EIATTR_KPARAM_INFO
	.align		4
.L_21:
        /*0058*/ 	.byte	0x04, 0x17
        /*005a*/ 	.short	(.L_23 - .L_22)
.L_22:
        /*005c*/ 	.word	0x00000000
        /*0060*/ 	.short	0x0005
        /*0062*/ 	.short	0x001c
        /*0064*/ 	.byte	0x00, 0xf0, 0x11, 0x00


	//----- nvinfo : EIATTR_KPARAM_INFO
	.align		4
.L_23:
        /*0068*/ 	.byte	0x04, 0x17
        /*006a*/ 	.short	(.L_25 - .L_24)
.L_24:
        /*006c*/ 	.word	0x00000000
        /*0070*/ 	.short	0x0004
        /*0072*/ 	.short	0x0018
        /*0074*/ 	.byte	0x00, 0xf0, 0x11, 0x00


	//----- nvinfo : EIATTR_KPARAM_INFO
	.align		4
.L_25:
        /*0078*/ 	.byte	0x04, 0x17
        /*007a*/ 	.short	(.L_27 - .L_26)
.L_26:
        /*007c*/ 	.word	0x00000000
        /*0080*/ 	.short	0x0003
        /*0082*/ 	.short	0x0014
        /*0084*/ 	.byte	0x00, 0xf0, 0x11, 0x00


	//----- nvinfo : EIATTR_KPARAM_INFO
	.align		4
.L_27:
        /*0088*/ 	.byte	0x04, 0x17
        /*008a*/ 	.short	(.L_29 - .L_28)
.L_28:
        /*008c*/ 	.word	0x00000000
        /*0090*/ 	.short	0x0002
        /*0092*/ 	.short	0x0010
        /*0094*/ 	.byte	0x00, 0xf0, 0x11, 0x00


	//----- nvinfo : EIATTR_KPARAM_INFO
	.align		4
.L_29:
        /*0098*/ 	.byte	0x04, 0x17
        /*009a*/ 	.short	(.L_31 - .L_30)
.L_30:
        /*009c*/ 	.word	0x00000000
        /*00a0*/ 	.short	0x0001
        /*00a2*/ 	.short	0x0008
        /*00a4*/ 	.byte	0x00, 0xf5, 0x21, 0x00


	//----- nvinfo : EIATTR_KPARAM_INFO
	.align		4
.L_31:
        /*00a8*/ 	.byte	0x04, 0x17
        /*00aa*/ 	.short	(.L_33 - .L_32)
.L_32:
        /*00ac*/ 	.word	0x00000000
        /*00b0*/ 	.short	0x0000
        /*00b2*/ 	.short	0x0000
        /*00b4*/ 	.byte	0x00, 0xf5, 0x21, 0x00


	//----- nvinfo : EIATTR_SPARSE_MMA_MASK
	.align		4
.L_33:
        /*00b8*/ 	.byte	0x03, 0x50
        /*00ba*/ 	.short	0x0000


	//----- nvinfo : EIATTR_MAXREG_COUNT
	.align		4
        /*00bc*/ 	.byte	0x03, 0x1b
        /*00be*/ 	.short	0x00ff


	//----- nvinfo : EIATTR_MERCURY_ISA_VERSION
	.align		4
        /*00c0*/ 	.byte	0x03, 0x5f
        /*00c2*/ 	.short	0x0101


	//----- nvinfo : EIATTR_VRC_CTA_INIT_COUNT
	.align		4
        /*00c4*/ 	.byte	0x02, 0x4a
	.zero		1
	.zero		1


	//----- nvinfo : EIATTR_EXIT_INSTR_OFFSETS
	.align		4
        /*00c8*/ 	.byte	0x04, 0x1c
        /*00ca*/ 	.short	(.L_35 - .L_34)


	//   ....[0]....
.L_34:
        /*00cc*/ 	.word	0x000000b0


	//   ....[1]....
        /*00d0*/ 	.word	0x000015f0


	//----- nvinfo : EIATTR_INDIRECT_BRANCH_TARGETS
	.align		4
.L_35:
        /*00d4*/ 	.byte	0x04, 0x34
        /*00d6*/ 	.short	(.L_37 - .L_36)


	//   ....[0]....
.L_36:
        /*00d8*/ 	.word	.L_x_34@srel
        /*00dc*/ 	.short	0x0
        /*00de*/ 	.short	0x0
        /*00e0*/ 	.word	0x3
        /*00e4*/ 	.word	.L_x_35@srel
        /*00e8*/ 	.word	.L_x_36@srel
        /*00ec*/ 	.word	.L_x_37@srel


	//   ....[1]....
        /*00f0*/ 	.word	.L_x_38@srel
        /*00f4*/ 	.short	0x0
        /*00f6*/ 	.short	0x0
        /*00f8*/ 	.word	0x4
        /*00fc*/ 	.word	.L_x_39@srel
        /*0100*/ 	.word	.L_x_40@srel
        /*0104*/ 	.word	.L_x_41@srel
        /*0108*/ 	.word	.L_x_37@srel


	//----- nvinfo : EIATTR_CRS_STACK_SIZE
	.align		4
.L_37:
        /*010c*/ 	.byte	0x04, 0x1e
        /*010e*/ 	.short	(.L_39 - .L_38)
.L_38:
        /*0110*/ 	.word	0x00000000


	//----- nvinfo : EIATTR_CBANK_PARAM_SIZE
	.align		4
.L_39:
        /*0114*/ 	.byte	0x03, 0x19
        /*0116*/ 	.short	0x0038


	//----- nvinfo : EIATTR_PARAM_CBANK
	.align		4
        /*0118*/ 	.byte	0x04, 0x0a
        /*011a*/ 	.short	(.L_41 - .L_40)
	.align		4
.L_40:
        /*011c*/ 	.word	index@(.nv.constant0._Z19kernel_yolo_forwardPfS_iiiiiiiiS_)
        /*0120*/ 	.short	0x0380
        /*0122*/ 	.short	0x0038


	//----- nvinfo : EIATTR_SW_WAR
	.align		4
.L_41:
        /*0124*/ 	.byte	0x04, 0x36
        /*0126*/ 	.short	(.L_43 - .L_42)
.L_42:
        /*0128*/ 	.word	0x00000008
.L_43:


//--------------------- .nv.callgraph             --------------------------
	.section	.nv.callgraph,"",@"SHT_CUDA_CALLGRAPH"
	.align	4
	.sectionentsize	8
	.align		4
        /*0000*/ 	.word	0x00000000
	.align		4
        /*0004*/ 	.word	0xffffffff
	.align		4
        /*0008*/ 	.word	0x00000000
	.align		4
        /*000c*/ 	.word	0xfffffffe
	.align		4
        /*0010*/ 	.word	0x00000000
	.align		4
        /*0014*/ 	.word	0xfffffffd
	.align		4
        /*0018*/ 	.word	0x00000000
	.align		4
        /*001c*/ 	.word	0xfffffffc


//--------------------- .nv.constant2._Z19kernel_yolo_forwardPfS_iiiiiiiiS_ --------------------------
	.section	.nv.constant2._Z19kernel_yolo_forwardPfS_iiiiiiiiS_,"a",@progbits
	.sectionflags	@""
	.align	4
.nv.constant2._Z19kernel_yolo_forwardPfS_iiiiiiiiS_:
        /*0000*/ 	.byte	0xc0, 0x0b, 0x00, 0x00, 0xe0, 0x05, 0x00, 0x00, 0x60, 0x15, 0x00, 0x00, 0xe0, 0x12, 0x00, 0x00
        /*0010*/ 	.byte	0x20, 0x14, 0x00, 0x00, 0x00, 0x11, 0x00, 0x00, 0x60, 0x15, 0x00, 0x00


//--------------------- .text._Z19kernel_yolo_forwardPfS_iiiiiiiiS_ --------------------------
	.section	.text._Z19kernel_yolo_forwardPfS_iiiiiiiiS_,"ax",@progbits
	.align	128
        .global         _Z19kernel_yolo_forwardPfS_iiiiiiiiS_
        .type           _Z19kernel_yolo_forwardPfS_iiiiiiiiS_,@function
        .size           _Z19kernel_yolo_forwardPfS_iiiiiiiiS_,(.L_x_44 - _Z19kernel_yolo_forwardPfS_iiiiiiiiS_)
        .other          _Z19kernel_yolo_forwardPfS_iiiiiiiiS_,@"STO_CUDA_ENTRY STV_DEFAULT"
_Z19kernel_yolo_forwardPfS_iiiiiiiiS_:
.text._Z19kernel_yolo_forwardPfS_iiiiiiiiS_:
[----:B------:R-:W-:Y:S01]  /*0000*/  LDC R1, c[0x0][0x37c] ;  /* 0x0000df00ff017b82 */ /* 0x000fe20000000800 */
[----:B------:R-:W0:Y:S07]  /*0010*/  S2R R17, SR_TID.X ;  /* 0x0000000000117919 */ /* 0x000e2e0000002100 */
[----:B------:R-:W1:Y:S08]  /*0020*/  LDC.64 R20, c[0x0][0x390] ;  /* 0x0000e400ff147b82 */ /* 0x000e700000000a00 */
[----:B------:R-:W2:Y:S08]  /*0030*/  LDC.64 R6, c[0x0][0x398] ;  /* 0x0000e600ff067b82 */ /* 0x000eb00000000a00 */
[----:B------:R-:W0:Y:S08]  /*0040*/  S2UR UR4, SR_CTAID.X ;  /* 0x00000000000479c3 */ /* 0x000e300000002500 */
[----:B------:R-:W0:Y:S01]  /*0050*/  LDC R0, c[0x0][0x360] ;  /* 0x0000d800ff007b82 */ /* 0x000e220000000800 */
[----:B-1----:R-:W-:-:S04]  /*0060*/  IMAD R3, R21, R20, RZ ;  /* 0x0000001415037224 */ /* 0x002fc800078e02ff */
[----:B--2---:R-:W-:-:S04]  /*0070*/  IMAD R24, R3, R6, RZ ;  /* 0x0000000603187224 */ /* 0x004fc800078e02ff */
[----:B------:R-:W-:Y:S02]  /*0080*/  IMAD R24, R24, R7, RZ ;  /* 0x0000000718187224 */ /* 0x000fe400078e02ff */
[----:B0-----:R-:W-:-:S05]  /*0090*/  IMAD R17, R0, UR4, R17 ;  /* 0x0000000400117c24 */ /* 0x001fca000f8e0211 */
[----:B------:R-:W-:-:S13]  /*00a0*/  ISETP.GE.AND P0, PT, R17, R24, PT ;  /* 0x000000181100720c */ /* 0x000fda0003f06270 */
[----:B------:R-:W-:Y:S05]  /*00b0*/  @P0 EXIT ;  /* 0x000000000000094d */ /* 0x000fea0003800000 */
[----:B------:R-:W0:Y:S01]  /*00c0*/  LDC R14, c[0x0][0x3ac] ;  /* 0x0000eb00ff0e7b82 */ /* 0x000e220000000800 */
[----:B------:R-:W1:Y:S01]  /*00d0*/  LDCU.64 UR8, c[0x0][0x3a0] ;  /* 0x00007400ff0877ac */ /* 0x000e620008000a00 */
[----:B------:R-:W-:Y:S01]  /*00e0*/  I2FP.F32.S32 R21, R21 ;  /* 0x0000001500157245 */ /* 0x000fe20000201400 */
[----:B------:R-:W-:Y:S01]  /*00f0*/  IMAD R20, R6, R7, RZ ;  /* 0x0000000706147224 */ /* 0x000fe200078e02ff */
[----:B------:R-:W-:Y:S01]  /*0100*/  I2FP.F32.S32 R19, R6 ;  /* 0x0000000600137245 */ /* 0x000fe20000201400 */
[----:B------:R-:W2:Y:S03]  /*0110*/  LDCU UR4, c[0x0][0x370] ;  /* 0x00006e00ff0477ac */ /* 0x000ea60008000800 */
[----:B------:R-:W3:Y:S01]  /*0120*/  LDC R22, c[0x0][0x39c] ;  /* 0x0000e700ff167b82 */ /* 0x000ee20000000800 */
[----:B------:R-:W4:Y:S07]  /*0130*/  LDCU.64 UR6, c[0x0][0x358] ;  /* 0x00006b00ff0677ac */ /* 0x000f2e0008000a00 */
[----:B------:R-:W3:Y:S01]  /*0140*/  LDC.64 R4, c[0x0][0x388] ;  /* 0x0000e200ff047b82 */ /* 0x000ee20000000a00 */
[----:B-1----:R-:W-:-:S02]  /*0150*/  I2FP.F32.S32 R18, UR8 ;  /* 0x0000000800127c45 */ /* 0x002fc40008201400 */
[----:B------:R-:W-:Y:S01]  /*0160*/  I2FP.F32.S32 R16, UR9 ;  /* 0x0000000900107c45 */ /* 0x000fe20008201400 */
[----:B--2---:R-:W-:Y:S02]  /*0170*/  IMAD R15, R0, UR4, RZ ;  /* 0x00000004000f7c24 */ /* 0x004fe4000f8e02ff */
[----:B0---4-:R-:W-:-:S07]  /*0180*/  VIADD R14, R14, 0x5 ;  /* 0x000000050e0e7836 */ /* 0x011fce0000000000 */
.L_x_17:
[----:B---3--:R-:W-:Y:S01]  /*0190*/  IABS R12, R22 ;  /* 0x00000016000c7213 */ /* 0x008fe20000000000 */
[----:B------:R-:W-:Y:S01]  /*01a0*/  BSSY.RECONVERGENT B1, `(.L_x_0) ;  /* 0x0000141000017945 */ /* 0x000fe20003800200 */
[----:B01--4-:R-:W-:-:S03]  /*01b0*/  IABS R6, R14 ;  /* 0x0000000e00067213 */ /* 0x013fc60000000000 */
[----:B------:R-:W-:Y:S01]  /*01c0*/  BSSY.RELIABLE B0, `(.L_x_1) ;  /* 0x000013a000007945 */ /* 0x000fe20003800100 */
[----:B------:R-:W0:Y:S01]  /*01d0*/  I2F.RP R0, R12 ;  /* 0x0000000c00007306 */ /* 0x000e220000209400 */
[----:B------:R-:W-:Y:S02]  /*01e0*/  IABS R27, R17 ;  /* 0x00000011001b7213 */ /* 0x000fe40000000000 */
[----:B------:R-:W-:Y:S02]  /*01f0*/  ISETP.GE.AND P2, PT, R17, RZ, PT ;  /* 0x000000ff1100720c */ /* 0x000fe40003f46270 */
[----:B------:R-:W-:Y:S02]  /*0200*/  LOP3.LUT R25, RZ, R22, RZ, 0x33, !PT ;  /* 0x00000016ff197212 */ /* 0x000fe400078e33ff */
[----:B------:R-:W-:Y:S01]  /*0210*/  LOP3.LUT R23, RZ, R14, RZ, 0x33, !PT ;  /* 0x0000000eff177212 */ /* 0x000fe200078e33ff */
[----:B------:R-:W1:Y:S08]  /*0220*/  I2F.RP R7, R6 ;  /* 0x0000000600077306 */ /* 0x000e700000209400 */
[----:B0-----:R-:W0:Y:S08]  /*0230*/  MUFU.RCP R0, R0 ;  /* 0x0000000000007308 */ /* 0x001e300000001000 */
[----:B-1----:R-:W-:Y:S01]  /*0240*/  MUFU.RCP R7, R7 ;  /* 0x0000000700077308 */ /* 0x002fe20000001000 */
[----:B0-2---:R-:W-:-:S07]  /*0250*/  VIADD R2, R0, 0xffffffe ;  /* 0x0ffffffe00027836 */ /* 0x005fce0000000000 */
[----:B------:R0:W1:Y:S02]  /*0260*/  F2I.FTZ.U32.TRUNC.NTZ R3, R2 ;  /* 0x0000000200037305 */ /* 0x000064000021f000 */
[----:B0-----:R-:W-:Y:S01]  /*0270*/  IMAD.MOV.U32 R2, RZ, RZ, RZ ;  /* 0x000000ffff027224 */ /* 0x001fe200078e00ff */
[----:B-1----:R-:W-:-:S05]  /*0280*/  IADD3 R9, PT, PT, RZ, -R3, RZ ;  /* 0x80000003ff097210 */ /* 0x002fca0007ffe0ff */
[----:B------:R-:W-:-:S04]  /*0290*/  IMAD R9, R9, R12, RZ ;  /* 0x0000000c09097224 */ /* 0x000fc800078e02ff */
[----:B------:R-:W-:-:S04]  /*02a0*/  IMAD.HI.U32 R0, R3, R9, R2 ;  /* 0x0000000903007227 */ /* 0x000fc800078e0002 */
[----:B------:R-:W-:Y:S02]  /*02b0*/  VIADD R2, R7, 0xffffffe ;  /* 0x0ffffffe07027836 */ /* 0x000fe40000000000 */
[----:B------:R-:W-:Y:S02]  /*02c0*/  IMAD.HI.U32 R0, R0, R27, RZ ;  /* 0x0000001b00007227 */ /* 0x000fe400078e00ff */
[----:B------:R0:W1:Y:S03]  /*02d0*/  F2I.FTZ.U32.TRUNC.NTZ R3, R2 ;  /* 0x0000000200037305 */ /* 0x000066000021f000 */
[----:B------:R-:W-:-:S05]  /*02e0*/  IADD3 R13, PT, PT, -R0, RZ, RZ ;  /* 0x000000ff000d7210 */ /* 0x000fca0007ffe1ff */
[----:B------:R-:W-:Y:S02]  /*02f0*/  IMAD R13, R12, R13, R27 ;  /* 0x0000000d0c0d7224 */ /* 0x000fe400078e021b */
[----:B0-----:R-:W-:-:S03]  /*0300*/  IMAD.MOV.U32 R2, RZ, RZ, RZ ;  /* 0x000000ffff027224 */ /* 0x001fc600078e00ff */
[----:B------:R-:W-:Y:S01]  /*0310*/  ISETP.GT.U32.AND P1, PT, R12, R13, PT ;  /* 0x0000000d0c00720c */ /* 0x000fe20003f24070 */
[----:B-1----:R-:W-:-:S04]  /*0320*/  IMAD.MOV R7, RZ, RZ, -R3 ;  /* 0x000000ffff077224 */ /* 0x002fc800078e0a03 */
[----:B------:R-:W-:-:S04]  /*0330*/  IMAD R7, R7, R6, RZ ;  /* 0x0000000607077224 */ /* 0x000fc800078e02ff */
[----:B------:R-:W-:Y:S01]  /*0340*/  IMAD.HI.U32 R2, R3, R7, R2 ;  /* 0x0000000703027227 */ /* 0x000fe200078e0002 */
[----:B------:R-:W-:-:S03]  /*0350*/  IABS R3, R14 ;  /* 0x0000000e00037213 */ /* 0x000fc60000000000 */
[----:B------:R-:W-:Y:S01]  /*0360*/  @!P1 IMAD.IADD R13, R13, 0x1, -R12 ;  /* 0x000000010d0d9824 */ /* 0x000fe200078e0a0c */
[----:B------:R-:W-:-:S04]  /*0370*/  IADD3 R11, PT, PT, RZ, -R3, RZ ;  /* 0x80000003ff0b7210 */ /* 0x000fc80007ffe0ff */
[----:B------:R-:W-:Y:S02]  /*0380*/  ISETP.GT.U32.AND P0, PT, R12, R13, PT ;  /* 0x0000000d0c00720c */ /* 0x000fe40003f04070 */
[----:B------:R-:W-:-:S04]  /*0390*/  IADD3 R8, PT, PT, R13, -R12, RZ ;  /* 0x8000000c0d087210 */ /* 0x000fc80007ffe0ff */
[----:B------:R-:W-:Y:S02]  /*03a0*/  SEL R8, R8, R13, !P0 ;  /* 0x0000000d08087207 */ /* 0x000fe40004000000 */
[----:B------:R-:W-:-:S03]  /*03b0*/  ISETP.NE.AND P0, PT, R22, RZ, PT ;  /* 0x000000ff1600720c */ /* 0x000fc60003f05270 */
[----:B------:R-:W-:-:S05]  /*03c0*/  @!P2 IMAD.MOV R8, RZ, RZ, -R8 ;  /* 0x000000ffff08a224 */ /* 0x000fca00078e0a08 */
[----:B------:R-:W-:Y:S01]  /*03d0*/  SEL R3, R25, R8, !P0 ;  /* 0x0000000819037207 */ /* 0x000fe20004000000 */
[----:B------:R-:W-:-:S03]  /*03e0*/  IMAD.HI.U32 R8, R2, R27, RZ ;  /* 0x0000001b02087227 */ /* 0x000fc600078e00ff */
[----:B------:R-:W-:Y:S01]  /*03f0*/  IABS R7, R3 ;  /* 0x0000000300077213 */ /* 0x000fe20000000000 */
[----:B------:R-:W-:Y:S01]  /*0400*/  IMAD R9, R8, R11, R27 ;  /* 0x0000000b08097224 */ /* 0x000fe200078e021b */
[----:B------:R-:W-:-:S03]  /*0410*/  LOP3.LUT R3, R3, R14, RZ, 0x3c, !PT ;  /* 0x0000000e03037212 */ /* 0x000fc600078e3cff */
[----:B------:R-:W-:Y:S01]  /*0420*/  IMAD.HI.U32 R10, R2, R7, RZ ;  /* 0x00000007020a7227 */ /* 0x000fe200078e00ff */
[----:B------:R-:W-:Y:S02]  /*0430*/  ISETP.GT.U32.AND P4, PT, R6, R9, PT ;  /* 0x000000090600720c */ /* 0x000fe40003f84070 */
[----:B------:R-:W-:Y:S01]  /*0440*/  ISETP.GE.AND P6, PT, R3, RZ, PT ;  /* 0x000000ff0300720c */ /* 0x000fe20003fc6270 */
[----:B------:R-:W-:Y:S01]  /*0450*/  IMAD R7, R10, R11, R7 ;  /* 0x0000000b0a077224 */ /* 0x000fe200078e0207 */
[----:B------:R-:W0:Y:S04]  /*0460*/  LDC.64 R2, c[0x0][0x380] ;  /* 0x0000e000ff027b82 */ /* 0x000e280000000a00 */
[----:B------:R-:W-:-:S05]  /*0470*/  ISETP.GT.U32.AND P3, PT, R6, R7, PT ;  /* 0x000000070600720c */ /* 0x000fca0003f64070 */
[----:B------:R-:W-:-:S05]  /*0480*/  @!P4 IMAD.IADD R9, R9, 0x1, -R6 ;  /* 0x000000010909c824 */ /* 0x000fca00078e0a06 */
[----:B------:R-:W-:-:S03]  /*0490*/  ISETP.GT.U32.AND P5, PT, R6, R9, PT ;  /* 0x000000090600720c */ /* 0x000fc60003fa4070 */
[----:B------:R-:W-:Y:S02]  /*04a0*/  @!P3 IMAD.IADD R7, R7, 0x1, -R6 ;  /* 0x000000010707b824 */ /* 0x000fe400078e0a06 */
[----:B------:R-:W-:-:S03]  /*04b0*/  @!P3 VIADD R10, R10, 0x1 ;  /* 0x000000010a0ab836 */ /* 0x000fc60000000000 */
[----:B------:R-:W-:-:S05]  /*04c0*/  ISETP.GE.U32.AND P4, PT, R7, R6, PT ;  /* 0x000000060700720c */ /* 0x000fca0003f86070 */
[----:B------:R-:W-:Y:S02]  /*04d0*/  @!P5 IADD3 R9, PT, PT, R9, -R6, RZ ;  /* 0x800000060909d210 */ /* 0x000fe40007ffe0ff */
[----:B------:R-:W-:Y:S01]  /*04e0*/  ISETP.NE.AND P5, PT, R14, RZ, PT ;  /* 0x000000ff0e00720c */ /* 0x000fe20003fa5270 */
[----:B------:R-:W1:Y:S02]  /*04f0*/  LDC.64 R6, c[0x0][0x380] ;  /* 0x0000e000ff067b82 */ /* 0x000e640000000a00 */
[----:B------:R-:W-:-:S03]  /*0500*/  IMAD.MOV.U32 R26, RZ, RZ, R9 ;  /* 0x000000ffff1a7224 */ /* 0x000fc600078e0009 */
[----:B------:R-:W-:Y:S02]  /*0510*/  @P4 VIADD R10, R10, 0x1 ;  /* 0x000000010a0a4836 */ /* 0x000fe40000000000 */
[----:B------:R-:W-:Y:S01]  /*0520*/  @!P2 IADD3 R26, PT, PT, -R26, RZ, RZ ;  /* 0x000000ff1a1aa210 */ /* 0x000fe20007ffe1ff */
[----:B------:R-:W2:Y:S01]  /*0530*/  LDC.64 R8, c[0x0][0x388] ;  /* 0x0000e200ff087b82 */ /* 0x000ea20000000a00 */
[----:B------:R-:W-:Y:S02]  /*0540*/  @!P6 IMAD.MOV R10, RZ, RZ, -R10 ;  /* 0x000000ffff0ae224 */ /* 0x000fe400078e0a0a */
[----:B------:R-:W-:-:S03]  /*0550*/  SEL R11, R23, R26, !P5 ;  /* 0x0000001a170b7207 */ /* 0x000fc60006800000 */
[----:B------:R-:W-:Y:S02]  /*0560*/  SEL R23, R23, R10, !P5 ;  /* 0x0000000a17177207 */ /* 0x000fe40006800000 */
[----:B------:R-:W-:-:S13]  /*0570*/  ISETP.GT.AND P2, PT, R11, 0x1, PT ;  /* 0x000000010b00780c */ /* 0x000fda0003f44270 */
[----:B0-----:R-:W-:Y:S05]  /*0580*/  @P2 BRA `(.L_x_2) ;  /* 0x0000000800c02947 */ /* 0x001fea0003800000 */
[----:B------:R-:W-:-:S04]  /*0590*/  VIMNMX.U32 R10, PT, PT, R11, 0x2, PT ;  /* 0x000000020b0a7848 */ /* 0x000fc80003fe0000 */
[----:B------:R-:W-:-:S04]  /*05a0*/  SHF.L.U32 R23, R10, 0x2, RZ ;  /* 0x000000020a177819 */ /* 0x000fc800000006ff */
[----:B------:R-:W0:Y:S02]  /*05b0*/  LDC R10, c[0x2][R23] ;  /* 0x00800000170a7b82 */ /* 0x000e240000000800 */
[----:B0-----:R-:W-:-:S04]  /*05c0*/  SHF.R.S32.HI R11, RZ, 0x1f, R10 ;  /* 0x0000001fff0b7819 */ /* 0x001fc8000001140a */
.L_x_34:
[----:B------:R-:W-:Y:S05]  /*05d0*/  BRX R10 -0x5e0                                                          (*"BRANCH_TARGETS .L_x_35,.L_x_36,.L_x_37"*) ;  /* 0xfffffff80a887949 */ /* 0x000fea000383ffff */
.L_x_36:
[----:B------:R-:W-:Y:S05]  /*05e0*/  BREAK.RELIABLE B0 ;  /* 0x0000000000007942 */ /* 0x000fea0003800100 */
[----:B------:R-:W-:Y:S01]  /*05f0*/  IMAD.WIDE R12, R17, 0x4, R4 ;  /* 0x00000004110c7825 */ /* 0x000fe200078e0204 */
[----:B------:R-:W-:Y:S01]  /*0600*/  IABS R10, R20 ;  /* 0x00000014000a7213 */ /* 0x000fe20000000000 */
[----:B--2---:R-:W0:Y:S03]  /*0610*/  LDC R8, c[0x0][0x394] ;  /* 0x0000e500ff087b82 */ /* 0x004e260000000800 */
[----:B------:R2:W3:Y:S01]  /*0620*/  LDG.E R0, desc[UR6][R12.64] ;  /* 0x000000060c007981 */ /* 0x0004e2000c1e1900 */
[----:B------:R-:W4:Y:S01]  /*0630*/  I2F.RP R11, R10 ;  /* 0x0000000a000b7306 */ /* 0x000f220000209400 */
[----:B------:R-:W-:Y:S07]  /*0640*/  BSSY.RECONVERGENT B2, `(.L_x_3) ;  /* 0x0000045000027945 */ /* 0x000fee0003800200 */
[----:B----4-:R-:W4:Y:S01]  /*0650*/  MUFU.RCP R11, R11 ;  /* 0x0000000b000b7308 */ /* 0x010f220000001000 */
[----:B0-----:R-:W-:Y:S01]  /*0660*/  IABS R23, R8 ;  /* 0x0000000800177213 */ /* 0x001fe20000000000 */
[----:B----4-:R-:W-:-:S06]  /*0670*/  VIADD R2, R11, 0xffffffe ;  /* 0x0ffffffe0b027836 */ /* 0x010fcc0000000000 */
[----:B------:R0:W4:Y:S02]  /*0680*/  F2I.FTZ.U32.TRUNC.NTZ R3, R2 ;  /* 0x0000000200037305 */ /* 0x000124000021f000 */
[----:B0-----:R-:W-:Y:S02]  /*0690*/  IMAD.MOV.U32 R2, RZ, RZ, RZ ;  /* 0x000000ffff027224 */ /* 0x001fe400078e00ff */
[----:B----4-:R-:W-:-:S04]  /*06a0*/  IMAD.MOV R9, RZ, RZ, -R3 ;  /* 0x000000ffff097224 */ /* 0x010fc800078e0a03 */
[----:B--2---:R-:W-:Y:S01]  /*06b0*/  IMAD R13, R9, R10, RZ ;  /* 0x0000000a090d7224 */ /* 0x004fe200078e02ff */
[----:B------:R-:W-:Y:S02]  /*06c0*/  MOV R9, R23 ;  /* 0x0000001700097202 */ /* 0x000fe40000000f00 */
[----:B------:R-:W-:Y:S01]  /*06d0*/  IABS R23, R20 ;  /* 0x0000001400177213 */ /* 0x000fe20000000000 */
[----:B------:R-:W-:Y:S01]  /*06e0*/  IMAD.HI.U32 R12, R3, R13, R2 ;  /* 0x0000000d030c7227 */ /* 0x000fe200078e0002 */
[----:B------:R-:W0:Y:S03]  /*06f0*/  I2F.RP R11, R9 ;  /* 0x00000009000b7306 */ /* 0x000e260000209400 */
[----:B------:R-:W-:Y:S02]  /*0700*/  IMAD.MOV R2, RZ, RZ, -R23 ;  /* 0x000000ffff027224 */ /* 0x000fe400078e0a17 */
[----:B------:R-:W-:-:S04]  /*0710*/  IMAD.HI.U32 R12, R12, R27, RZ ;  /* 0x0000001b0c0c7227 */ /* 0x000fc800078e00ff */
[----:B------:R-:W-:Y:S01]  /*0720*/  IMAD R27, R12, R2, R27 ;  /* 0x000000020c1b7224 */ /* 0x000fe200078e021b */
[----:B------:R-:W-:-:S04]  /*0730*/  LOP3.LUT R2, R17, R20, RZ, 0x3c, !PT ;  /* 0x0000001411027212 */ /* 0x000fc800078e3cff */
[----:B------:R-:W-:Y:S01]  /*0740*/  ISETP.GT.U32.AND P1, PT, R10, R27, PT ;  /* 0x0000001b0a00720c */ /* 0x000fe20003f24070 */
[----:B0-----:R-:W0:Y:S01]  /*0750*/  MUFU.RCP R11, R11 ;  /* 0x0000000b000b7308 */ /* 0x001e220000001000 */
[----:B------:R-:W-:-:S11]  /*0760*/  ISETP.GE.AND P2, PT, R2, RZ, PT ;  /* 0x000000ff0200720c */ /* 0x000fd60003f46270 */
[-C--:B------:R-:W-:Y:S01]  /*0770*/  @!P1 IADD3 R27, PT, PT, R27, -R10.reuse, RZ ;  /* 0x8000000a1b1b9210 */ /* 0x080fe20007ffe0ff */
[----:B------:R-:W-:Y:S01]  /*0780*/  @!P1 VIADD R12, R12, 0x1 ;  /* 0x000000010c0c9836 */ /* 0x000fe20000000000 */
[----:B------:R-:W-:Y:S02]  /*0790*/  ISETP.NE.AND P1, PT, R20, RZ, PT ;  /* 0x000000ff1400720c */ /* 0x000fe40003f25270 */
[----:B------:R-:W-:Y:S01]  /*07a0*/  ISETP.GE.U32.AND P0, PT, R27, R10, PT ;  /* 0x0000000a1b00720c */ /* 0x000fe20003f06070 */
[----:B0-----:R-:W-:-:S06]  /*07b0*/  VIADD R3, R11, 0xffffffe ;  /* 0x0ffffffe0b037836 */ /* 0x001fcc0000000000 */
[----:B------:R-:W0:Y:S06]  /*07c0*/  F2I.FTZ.U32.TRUNC.NTZ R3, R3 ;  /* 0x0000000300037305 */ /* 0x000e2c000021f000 */
[----:B------:R-:W-:-:S05]  /*07d0*/  @P0 IADD3 R12, PT, PT, R12, 0x1, RZ ;  /* 0x000000010c0c0810 */ /* 0x000fca0007ffe0ff */
[----:B------:R-:W-:Y:S01]  /*07e0*/  @!P2 IMAD.MOV R12, RZ, RZ, -R12 ;  /* 0x000000ffff0ca224 */ /* 0x000fe200078e0a0c */
[----:B------:R-:W-:Y:S01]  /*07f0*/  @!P1 LOP3.LUT R12, RZ, R20, RZ, 0x33, !PT ;  /* 0x00000014ff0c9212 */ /* 0x000fe200078e33ff */
[----:B0-----:R-:W-:-:S03]  /*0800*/  IMAD.MOV R2, RZ, RZ, -R3 ;  /* 0x000000ffff027224 */ /* 0x001fc600078e0a03 */
[----:B------:R-:W-:Y:S02]  /*0810*/  IABS R10, R12 ;  /* 0x0000000c000a7213 */ /* 0x000fe40000000000 */
[----:B------:R-:W-:Y:S01]  /*0820*/  ISETP.GE.AND P2, PT, R12, RZ, PT ;  /* 0x000000ff0c00720c */ /* 0x000fe20003f46270 */
[----:B------:R-:W-:Y:S02]  /*0830*/  IMAD R11, R2, R9, RZ ;  /* 0x00000009020b7224 */ /* 0x000fe400078e02ff */
[----:B------:R-:W-:-:S05]  /*0840*/  HFMA2 R2, -RZ, RZ, 0, 0 ;  /* 0x00000000ff027431 */ /* 0x000fca00000001ff */
[----:B------:R-:W-:-:S04]  /*0850*/  IMAD.HI.U32 R2, R3, R11, R2 ;  /* 0x0000000b03027227 */ /* 0x000fc800078e0002 */
[----:B------:R-:W-:-:S04]  /*0860*/  IMAD.MOV.U32 R3, RZ, RZ, R10 ;  /* 0x000000ffff037224 */ /* 0x000fc800078e000a */
[----:B------:R-:W-:-:S04]  /*0870*/  IMAD.HI.U32 R2, R2, R3, RZ ;  /* 0x0000000302027227 */ /* 0x000fc800078e00ff */
[----:B------:R-:W-:-:S04]  /*0880*/  IMAD.MOV R2, RZ, RZ, -R2 ;  /* 0x000000ffff027224 */ /* 0x000fc800078e0a02 */
[----:B------:R-:W-:-:S05]  /*0890*/  IMAD R2, R9, R2, R3 ;  /* 0x0000000209027224 */ /* 0x000fca00078e0203 */
[----:B------:R-:W-:-:S13]  /*08a0*/  ISETP.GT.U32.AND P0, PT, R9, R2, PT ;  /* 0x000000020900720c */ /* 0x000fda0003f04070 */
[----:B------:R-:W-:Y:S02]  /*08b0*/  @!P0 IADD3 R2, PT, PT, R2, -R9, RZ ;  /* 0x8000000902028210 */ /* 0x000fe40007ffe0ff */
[----:B------:R-:W-:Y:S02]  /*08c0*/  ISETP.NE.AND P0, PT, R8, RZ, PT ;  /* 0x000000ff0800720c */ /* 0x000fe40003f05270 */
[----:B------:R-:W-:-:S13]  /*08d0*/  ISETP.GT.U32.AND P1, PT, R9, R2, PT ;  /* 0x000000020900720c */ /* 0x000fda0003f24070 */
[----:B------:R-:W-:Y:S01]  /*08e0*/  @!P1 IMAD.IADD R2, R2, 0x1, -R9 ;  /* 0x0000000102029824 */ /* 0x000fe200078e0a09 */
[----:B------:R-:W-:-:S03]  /*08f0*/  MOV R9, 0x3bbb989d ;  /* 0x3bbb989d00097802 */ /* 0x000fc60000000f00 */
[----:B------:R-:W-:Y:S01]  /*0900*/  @!P2 IMAD.MOV R2, RZ, RZ, -R2 ;  /* 0x000000ffff02a224 */ /* 0x000fe200078e0a02 */
[----:B------:R-:W-:-:S04]  /*0910*/  @!P0 LOP3.LUT R2, RZ, R8, RZ, 0x33, !PT ;  /* 0x00000008ff028212 */ /* 0x000fc800078e33ff */
[----:B------:R-:W-:-:S05]  /*0920*/  I2FP.F32.S32 R3, R2 ;  /* 0x0000000200037245 */ /* 0x000fca0000201400 */
[----:B---3--:R-:W-:Y:S01]  /*0930*/  FADD R0, R0, R3 ;  /* 0x0000000300007221 */ /* 0x008fe20000000000 */
[----:B------:R-:W-:-:S03]  /*0940*/  IMAD.MOV.U32 R3, RZ, RZ, 0x437c0000 ;  /* 0x437c0000ff037424 */ /* 0x000fc600078e00ff */
[----:B------:R-:W-:-:S04]  /*0950*/  FFMA.SAT R2, R0, -R9, 0.5 ;  /* 0x3f00000000027423 */ /* 0x000fc80000002809 */
[----:B------:R-:W-:-:S04]  /*0960*/  FFMA.RM R2, R2, R3, 12582913 ;  /* 0x4b40000102027423 */ /* 0x000fc80000004003 */
[C---:B------:R-:W-:Y:S01]  /*0970*/  FADD R3, R2.reuse, -12583039 ;  /* 0xcb40007f02037421 */ /* 0x040fe20000000000 */
[----:B------:R-:W-:-:S03]  /*0980*/  IMAD.SHL.U32 R2, R2, 0x800000, RZ ;  /* 0x0080000002027824 */ /* 0x000fc600078e00ff */
[----:B------:R-:W-:-:S04]  /*0990*/  FFMA R3, R0, -1.4426950216293334961, -R3 ;  /* 0xbfb8aa3b00037823 */ /* 0x000fc80000000803 */
[----:B------:R-:W-:-:S06]  /*09a0*/  FFMA R3, R0, -1.925963033500011079e-08, R3 ;  /* 0xb2a5706000037823 */ /* 0x000fcc0000000003 */
[----:B------:R-:W0:Y:S02]  /*09b0*/  MUFU.EX2 R3, R3 ;  /* 0x0000000300037308 */ /* 0x000e240000000800 */
[----:B0-----:R-:W-:-:S05]  /*09c0*/  FFMA R2, R2, R3, 1 ;  /* 0x3f80000002027423 */ /* 0x001fca0000000003 */
[----:B------:R-:W-:-:S04]  /*09d0*/  IADD3 R0, PT, PT, R2, 0x1800000, RZ ;  /* 0x0180000002007810 */ /* 0x000fc80007ffe0ff */
[----:B------:R-:W-:-:S04]  /*09e0*/  LOP3.LUT R0, R0, 0x7f800000, RZ, 0xc0, !PT ;  /* 0x7f80000000007812 */ /* 0x000fc800078ec0ff */
[----:B------:R-:W-:-:S13]  /*09f0*/  ISETP.GT.U32.AND P0, PT, R0, 0x1ffffff, PT ;  /* 0x01ffffff0000780c */ /* 0x000fda0003f04070 */
[----:B------:R-:W-:Y:S05]  /*0a00*/  @P0 BRA `(.L_x_4) ;  /* 0x0000000000100947 */ /* 0x000fea0003800000 */
[----:B------:R-:W-:Y:S01]  /*0a10*/  IMAD.MOV.U32 R0, RZ, RZ, R2 ;  /* 0x000000ffff007224 */ /* 0x000fe200078e0002 */
[----:B------:R-:W-:-:S07]  /*0a20*/  MOV R8, 0xa40 ;  /* 0x00000a4000087802 */ /* 0x000fce0000000f00 */
[----:B-1----:R-:W-:Y:S05]  /*0a30*/  CALL.REL.NOINC `($__internal_0_$__cuda_sm20_rcp_rn_f32_slowpath) ;  /* 0x0000000800f07944 */ /* 0x002fea0003c00000 */
[----:B------:R-:W-:Y:S05]  /*0a40*/  BRA `(.L_x_5) ;  /* 0x0000000000107947 */ /* 0x000fea0003800000 */
.L_x_4:
[----:B------:R-:W0:Y:S02]  /*0a50*/  MUFU.RCP R3, R2 ;  /* 0x0000000200037308 */ /* 0x000e240000001000 */
[----:B0-----:R-:W-:-:S04]  /*0a60*/  FFMA R0, R2, R3, -1 ;  /* 0xbf80000002007423 */ /* 0x001fc80000000003 */
[----:B------:R-:W-:-:S04]  /*0a70*/  FADD.FTZ R0, -R0, -RZ ;  /* 0x800000ff00007221 */ /* 0x000fc80000010100 */
[----:B------:R-:W-:-:S07]  /*0a80*/  FFMA R3, R3, R0, R3 ;  /* 0x0000000003037223 */ /* 0x000fce0000000003 */
.L_x_5:
[----:B------:R-:W-:Y:S05]  /*0a90*/  BSYNC.RECONVERGENT B2 ;  /* 0x0000000000027941 */ /* 0x000fea0003800200 */
.L_x_3:
[----:B------:R-:W0:Y:S01]  /*0aa0*/  MUFU.RCP R2, R21 ;  /* 0x0000001500027308 */ /* 0x000e220000001000 */
[----:B------:R-:W-:Y:S01]  /*0ab0*/  FMUL R0, R18, R3 ;  /* 0x0000000312007220 */ /* 0x000fe20000400000 */
[----:B------:R-:W-:Y:S06]  /*0ac0*/  BSSY.RECONVERGENT B2, `(.L_x_6) ;  /* 0x000000c000027945 */ /* 0x000fec0003800200 */
[----:B------:R-:W2:Y:S01]  /*0ad0*/  FCHK P0, R0, R21 ;  /* 0x0000001500007302 */ /* 0x000ea20000000000 */
[----:B0-----:R-:W-:-:S04]  /*0ae0*/  FFMA R9, -R21, R2, 1 ;  /* 0x3f80000015097423 */ /* 0x001fc80000000102 */
[----:B------:R-:W-:-:S04]  /*0af0*/  FFMA R9, R2, R9, R2 ;  /* 0x0000000902097223 */ /* 0x000fc80000000002 */
[----:B------:R-:W-:-:S04]  /*0b00*/  FFMA R2, R0, R9, RZ ;  /* 0x0000000900027223 */ /* 0x000fc800000000ff */
[----:B------:R-:W-:-:S04]  /*0b10*/  FFMA R3, -R21, R2, R0 ;  /* 0x0000000215037223 */ /* 0x000fc80000000100 */
[----:B------:R-:W-:Y:S01]  /*0b20*/  FFMA R3, R9, R3, R2 ;  /* 0x0000000309037223 */ /* 0x000fe20000000002 */
[----:B--2---:R-:W-:Y:S06]  /*0b30*/  @!P0 BRA `(.L_x_7) ;  /* 0x0000000000108947 */ /* 0x004fec0003800000 */
[----:B------:R-:W-:Y:S01]  /*0b40*/  IMAD.MOV.U32 R3, RZ, RZ, R21 ;  /* 0x000000ffff037224 */ /* 0x000fe200078e0015 */
[----:B------:R-:W-:-:S07]  /*0b50*/  MOV R2, 0xb70 ;  /* 0x00000b7000027802 */ /* 0x000fce0000000f00 */
[----:B-1----:R-:W-:Y:S05]  /*0b60*/  CALL.REL.NOINC `($__internal_1_$__cuda_sm3x_div_rn_noftz_f32_slowpath) ;  /* 0x0000000c00747944 */ /* 0x002fea0003c00000 */
[----:B------:R-:W-:-:S07]  /*0b70*/  MOV R3, R0 ;  /* 0x0000000000037202 */ /* 0x000fce0000000f00 */
.L_x_7:
[----:B------:R-:W-:Y:S05]  /*0b80*/  BSYNC.RECONVERGENT B2 ;  /* 0x0000000000027941 */ /* 0x000fea0003800200 */
.L_x_6:
[----:B-1----:R-:W-:-:S05]  /*0b90*/  IMAD.WIDE R6, R17, 0x4, R6 ;  /* 0x0000000411067825 */ /* 0x002fca00078e0206 */
[----:B------:R1:W-:Y:S01]  /*0ba0*/  STG.E desc[UR6][R6.64], R3 ;  /* 0x0000000306007986 */ /* 0x0003e2000c101906 */
[----:B------:R-:W-:Y:S05]  /*0bb0*/  BRA `(.L_x_8) ;  /* 0x00000008007c7947 */ /* 0x000fea0003800000 */
.L_x_35:
[----:B------:R-:W-:Y:S05]  /*0bc0*/  BREAK.RELIABLE B0 ;  /* 0x0000000000007942 */ /* 0x000fea0003800100 */
[----:B------:R-:W-:Y:S01]  /*0bd0*/  IMAD.WIDE R2, R17, 0x4, R4 ;  /* 0x0000000411027825 */ /* 0x000fe200078e0204 */
[----:B------:R-:W0:Y:S05]  /*0be0*/  LDC R10, c[0x0][0x398] ;  /* 0x0000e600ff0a7b82 */ /* 0x000e2a0000000800 */
[----:B------:R3:W4:Y:S01]  /*0bf0*/  LDG.E R2, desc[UR6][R2.64] ;  /* 0x0000000602027981 */ /* 0x000722000c1e1900 */
[----:B------:R-:W-:Y:S01]  /*0c00*/  ISETP.GE.U32.AND P2, PT, R13, R12, PT ;  /* 0x0000000c0d00720c */ /* 0x000fe20003f46070 */
[----:B------:R-:W-:Y:S01]  /*0c10*/  @!P1 VIADD R0, R0, 0x1 ;  /* 0x0000000100009836 */ /* 0x000fe20000000000 */
[----:B--2---:R-:W-:Y:S01]  /*0c20*/  LOP3.LUT R8, R17, R22, RZ, 0x3c, !PT ;  /* 0x0000001611087212 */ /* 0x004fe200078e3cff */
[----:B------:R-:W-:Y:S03]  /*0c30*/  BSSY.RECONVERGENT B2, `(.L_x_9) ;  /* 0x0000033000027945 */ /* 0x000fe60003800200 */
[----:B------:R-:W-:-:S07]  /*0c40*/  ISETP.GE.AND P3, PT, R8, RZ, PT ;  /* 0x000000ff0800720c */ /* 0x000fce0003f66270 */
[----:B------:R-:W-:Y:S02]  /*0c50*/  @P2 IADD3 R0, PT, PT, R0, 0x1, RZ ;  /* 0x0000000100002810 */ /* 0x000fe40007ffe0ff */
[----:B0-----:R-:W-:-:S04]  /*0c60*/  IABS R11, R10 ;  /* 0x0000000a000b7213 */ /* 0x001fc80000000000 */
[----:B------:R-:W-:Y:S01]  /*0c70*/  @!P3 IMAD.MOV R0, RZ, RZ, -R0 ;  /* 0x000000ffff00b224 */ /* 0x000fe200078e0a00 */
[----:B------:R-:W0:Y:S04]  /*0c80*/  I2F.RP R23, R11 ;  /* 0x0000000b00177306 */ /* 0x000e280000209400 */
[----:B------:R-:W-:-:S04]  /*0c90*/  SEL R0, R25, R0, !P0 ;  /* 0x0000000019007207 */ /* 0x000fc80004000000 */
[----:B------:R-:W-:Y:S02]  /*0ca0*/  IABS R12, R0 ;  /* 0x00000000000c7213 */ /* 0x000fe40000000000 */
[----:B------:R-:W-:Y:S01]  /*0cb0*/  ISETP.GE.AND P2, PT, R0, RZ, PT ;  /* 0x000000ff0000720c */ /* 0x000fe20003f46270 */
[----:B0-----:R-:W0:Y:S02]  /*0cc0*/  MUFU.RCP R23, R23 ;  /* 0x0000001700177308 */ /* 0x001e240000001000 */
[----:B0-----:R-:W-:-:S06]  /*0cd0*/  VIADD R9, R23, 0xffffffe ;  /* 0x0ffffffe17097836 */ /* 0x001fcc0000000000 */
[----:B------:R-:W0:Y:S02]  /*0ce0*/  F2I.FTZ.U32.TRUNC.NTZ R9, R9 ;  /* 0x0000000900097305 */ /* 0x000e24000021f000 */
[----:B0-----:R-:W-:-:S04]  /*0cf0*/  IMAD.MOV R8, RZ, RZ, -R9 ;  /* 0x000000ffff087224 */ /* 0x001fc800078e0a09 */
[----:B---3--:R-:W-:Y:S02]  /*0d00*/  IMAD R3, R8, R11, RZ ;  /* 0x0000000b08037224 */ /* 0x008fe400078e02ff */
[----:B------:R-:W-:-:S05]  /*0d10*/  HFMA2 R8, -RZ, RZ, 0, 0 ;  /* 0x00000000ff087431 */ /* 0x000fca00000001ff */
[----:B------:R-:W-:Y:S01]  /*0d20*/  IMAD.HI.U32 R8, R9, R3, R8 ;  /* 0x0000000309087227 */ /* 0x000fe200078e0008 */
[----:B------:R-:W-:-:S03]  /*0d30*/  MOV R9, 0x3bbb989d ;  /* 0x3bbb989d00097802 */ /* 0x000fc60000000f00 */
        /* <DEDUP_REMOVED lines=8> */
[----:B------:R-:W-:-:S04]  /*0dc0*/  @!P1 IMAD.IADD R8, R8, 0x1, -R11 ;  /* 0x0000000108089824 */ /* 0x000fc800078e0a0b */
[----:B------:R-:W-:Y:S01]  /*0dd0*/  @!P2 IMAD.MOV R8, RZ, RZ, -R8 ;  /* 0x000000ffff08a224 */ /* 0x000fe200078e0a08 */
[----:B------:R-:W-:-:S04]  /*0de0*/  @!P0 LOP3.LUT R8, RZ, R10, RZ, 0x33, !PT ;  /* 0x0000000aff088212 */ /* 0x000fc800078e33ff */
[----:B------:R-:W-:-:S05]  /*0df0*/  I2FP.F32.S32 R3, R8 ;  /* 0x0000000800037245 */ /* 0x000fca0000201400 */
[----:B----4-:R-:W-:Y:S01]  /*0e00*/  FADD R2, R2, R3 ;  /* 0x0000000302027221 */ /* 0x010fe20000000000 */
[----:B------:R-:W-:-:S03]  /*0e10*/  IMAD.MOV.U32 R3, RZ, RZ, 0x437c0000 ;  /* 0x437c0000ff037424 */ /* 0x000fc600078e00ff */
[----:B------:R-:W-:-:S04]  /*0e20*/  FFMA.SAT R0, R2, -R9, 0.5 ;  /* 0x3f00000002007423 */ /* 0x000fc80000002809 */
[----:B------:R-:W-:-:S04]  /*0e30*/  FFMA.RM R0, R0, R3, 12582913 ;  /* 0x4b40000100007423 */ /* 0x000fc80000004003 */
[C---:B------:R-:W-:Y:S01]  /*0e40*/  FADD R3, R0.reuse, -12583039 ;  /* 0xcb40007f00037421 */ /* 0x040fe20000000000 */
[----:B------:R-:W-:-:S03]  /*0e50*/  SHF.L.U32 R0, R0, 0x17, RZ ;  /* 0x0000001700007819 */ /* 0x000fc600000006ff */
[----:B------:R-:W-:-:S04]  /*0e60*/  FFMA R3, R2, -1.4426950216293334961, -R3 ;  /* 0xbfb8aa3b02037823 */ /* 0x000fc80000000803 */
[----:B------:R-:W-:-:S06]  /*0e70*/  FFMA R3, R2, -1.925963033500011079e-08, R3 ;  /* 0xb2a5706002037823 */ /* 0x000fcc0000000003 */
[----:B------:R-:W0:Y:S02]  /*0e80*/  MUFU.EX2 R3, R3 ;  /* 0x0000000300037308 */ /* 0x000e240000000800 */
[----:B0-----:R-:W-:-:S04]  /*0e90*/  FFMA R2, R0, R3, 1 ;  /* 0x3f80000000027423 */ /* 0x001fc80000000003 */
[----:B------:R-:W-:-:S05]  /*0ea0*/  VIADD R0, R2, 0x1800000 ;  /* 0x0180000002007836 */ /* 0x000fca0000000000 */
[----:B------:R-:W-:-:S04]  /*0eb0*/  LOP3.LUT R0, R0, 0x7f800000, RZ, 0xc0, !PT ;  /* 0x7f80000000007812 */ /* 0x000fc800078ec0ff */
[----:B------:R-:W-:-:S13]  /*0ec0*/  ISETP.GT.U32.AND P0, PT, R0, 0x1ffffff, PT ;  /* 0x01ffffff0000780c */ /* 0x000fda0003f04070 */
[----:B------:R-:W-:Y:S05]  /*0ed0*/  @P0 BRA `(.L_x_10) ;  /* 0x0000000000100947 */ /* 0x000fea0003800000 */
[----:B------:R-:W-:Y:S02]  /*0ee0*/  MOV R0, R2 ;  /* 0x0000000200007202 */ /* 0x000fe40000000f00 */
[----:B------:R-:W-:-:S07]  /*0ef0*/  MOV R8, 0xf10 ;  /* 0x00000f1000087802 */ /* 0x000fce0000000f00 */
[----:B-1----:R-:W-:Y:S05]  /*0f00*/  CALL.REL.NOINC `($__internal_0_$__cuda_sm20_rcp_rn_f32_slowpath) ;  /* 0x0000000400bc7944 */ /* 0x002fea0003c00000 */
[----:B------:R-:W-:Y:S05]  /*0f10*/  BRA `(.L_x_11) ;  /* 0x0000000000107947 */ /* 0x000fea0003800000 */
.L_x_10:
[----:B------:R-:W0:Y:S02]  /*0f20*/  MUFU.RCP R3, R2 ;  /* 0x0000000200037308 */ /* 0x000e240000001000 */
[----:B0-----:R-:W-:-:S04]  /*0f30*/  FFMA R0, R2, R3, -1 ;  /* 0xbf80000002007423 */ /* 0x001fc80000000003 */
[----:B------:R-:W-:-:S04]  /*0f40*/  FADD.FTZ R0, -R0, -RZ ;  /* 0x800000ff00007221 */ /* 0x000fc80000010100 */
[----:B------:R-:W-:-:S07]  /*0f50*/  FFMA R3, R3, R0, R3 ;  /* 0x0000000003037223 */ /* 0x000fce0000000003 */
.L_x_11:
[----:B------:R-:W-:Y:S05]  /*0f60*/  BSYNC.RECONVERGENT B2 ;  /* 0x0000000000027941 */ /* 0x000fea0003800200 */
.L_x_9:
        /* <DEDUP_REMOVED lines=14> */
.L_x_13:
[----:B------:R-:W-:Y:S05]  /*1050*/  BSYNC.RECONVERGENT B2 ;  /* 0x0000000000027941 */ /* 0x000fea0003800200 */
.L_x_12:
[----:B-1----:R-:W-:-:S05]  /*1060*/  IMAD.WIDE R6, R17, 0x4, R6 ;  /* 0x0000000411067825 */ /* 0x002fca00078e0206 */
[----:B------:R0:W-:Y:S01]  /*1070*/  STG.E desc[UR6][R6.64], R3 ;  /* 0x0000000306007986 */ /* 0x0001e2000c101906 */
[----:B------:R-:W-:Y:S05]  /*1080*/  BRA `(.L_x_8) ;  /* 0x0000000400487947 */ /* 0x000fea0003800000 */
.L_x_2:
[----:B------:R-:W-:-:S05]  /*1090*/  IMAD.MOV.U32 R0, RZ, RZ, -0x2 ;  /* 0xfffffffeff007424 */ /* 0x000fca00078e00ff */
[----:B------:R-:W-:Y:S02]  /*10a0*/  VIADDMNMX.U32 R0, R11, R0, 0x3, PT ;  /* 0x000000030b007446 */ /* 0x000fe40003800000 */
[----:B------:R-:W0:Y:S02]  /*10b0*/  LDC.64 R10, c[0x0][0x3b0] ;  /* 0x0000ec00ff0a7b82 */ /* 0x000e240000000a00 */
[----:B------:R-:W-:-:S06]  /*10c0*/  SHF.L.U32 R0, R0, 0x2, RZ ;  /* 0x0000000200007819 */ /* 0x000fcc00000006ff */
[----:B------:R-:W3:Y:S02]  /*10d0*/  LDC R12, c[0x2][R0+0xc] ;  /* 0x00800300000c7b82 */ /* 0x000ee40000000800 */
[----:B---3--:R-:W-:-:S04]  /*10e0*/  SHF.R.S32.HI R13, RZ, 0x1f, R12 ;  /* 0x0000001fff0d7819 */ /* 0x008fc8000001140c */
.L_x_38:
[----:B0-----:R-:W-:Y:S05]  /*10f0*/  BRX R12 -0x1100                                                         (*"BRANCH_TARGETS .L_x_39,.L_x_40,.L_x_41,.L_x_37"*) ;  /* 0xffffffec0cc07949 */ /* 0x001fea000383ffff */
.L_x_41:
[----:B------:R-:W-:Y:S05]  /*1100*/  BREAK.RELIABLE B0 ;  /* 0x0000000000007942 */ /* 0x000fea0003800100 */
[----:B------:R-:W-:-:S06]  /*1110*/  IMAD.WIDE R2, R17, 0x4, R4 ;  /* 0x0000000411027825 */ /* 0x000fcc00078e0204 */
[----:B------:R-:W3:Y:S01]  /*1120*/  LDG.E R2, desc[UR6][R2.64] ;  /* 0x0000000602027981 */ /* 0x000ee2000c1e1900 */
[----:B------:R-:W-:Y:S02]  /*1130*/  HFMA2 R11, -RZ, RZ, 3.7421875, 0 ;  /* 0x437c0000ff0b7431 */ /* 0x000fe400000001ff */
[----:B--2---:R-:W-:Y:S01]  /*1140*/  IMAD.MOV.U32 R9, RZ, RZ, 0x3bbb989d ;  /* 0x3bbb989dff097424 */ /* 0x004fe200078e00ff */
[----:B------:R-:W-:Y:S03]  /*1150*/  BSSY.RECONVERGENT B2, `(.L_x_14) ;  /* 0x0000015000027945 */ /* 0x000fe60003800200 */
[----:B---3--:R-:W-:-:S04]  /*1160*/  FFMA.SAT R0, R2, -R9, 0.5 ;  /* 0x3f00000002007423 */ /* 0x008fc80000002809 */
        /* <DEDUP_REMOVED lines=15> */
.L_x_15:
[----:B------:R-:W0:Y:S02]  /*1260*/  MUFU.RCP R3, R8 ;  /* 0x0000000800037308 */ /* 0x000e240000001000 */
[----:B0-----:R-:W-:-:S04]  /*1270*/  FFMA R0, R8, R3, -1 ;  /* 0xbf80000008007423 */ /* 0x001fc80000000003 */
[----:B------:R-:W-:-:S04]  /*1280*/  FADD.FTZ R0, -R0, -RZ ;  /* 0x800000ff00007221 */ /* 0x000fc80000010100 */
[----:B------:R-:W-:-:S07]  /*1290*/  FFMA R3, R3, R0, R3 ;  /* 0x0000000003037223 */ /* 0x000fce0000000003 */
.L_x_16:
[----:B------:R-:W-:Y:S05]  /*12a0*/  BSYNC.RECONVERGENT B2 ;  /* 0x0000000000027941 */ /* 0x000fea0003800200 */
.L_x_14:
[----:B-1----:R-:W-:-:S05]  /*12b0*/  IMAD.WIDE R6, R17, 0x4, R6 ;  /* 0x0000000411067825 */ /* 0x002fca00078e0206 */
[----:B------:R4:W-:Y:S01]  /*12c0*/  STG.E desc[UR6][R6.64], R3 ;  /* 0x0000000306007986 */ /* 0x0009e2000c101906 */
[----:B------:R-:W-:Y:S05]  /*12d0*/  BRA `(.L_x_8) ;  /* 0x0000000000b47947 */ /* 0x000fea0003800000 */
.L_x_39:
[----:B------:R-:W-:Y:S05]  /*12e0*/  BREAK.RELIABLE B0 ;  /* 0x0000000000007942 */ /* 0x000fea0003800100 */
[----:B--2---:R-:W-:-:S06]  /*12f0*/  IMAD.WIDE R8, R17, 0x4, R8 ;  /* 0x0000000411087825 */ /* 0x004fcc00078e0208 */
[----:B------:R-:W2:Y:S01]  /*1300*/  LDG.E R8, desc[UR6][R8.64] ;  /* 0x0000000608087981 */ /* 0x000ea2000c1e1900 */
[----:B------:R-:W-:-:S05]  /*1310*/  SHF.L.U32 R23, R23, 0x1, RZ ;  /* 0x0000000117177819 */ /* 0x000fca00000006ff */
[----:B------:R-:W-:-:S06]  /*1320*/  IMAD.WIDE R10, R23, 0x4, R10 ;  /* 0x00000004170a7825 */ /* 0x000fcc00078e020a */
[----:B------:R-:W3:Y:S01]  /*1330*/  LDG.E R11, desc[UR6][R10.64] ;  /* 0x000000060a0b7981 */ /* 0x000ee2000c1e1900 */
[----:B-1----:R-:W-:Y:S01]  /*1340*/  IMAD.MOV.U32 R7, RZ, RZ, 0x3bbb989d ;  /* 0x3bbb989dff077424 */ /* 0x002fe200078e00ff */
[----:B------:R-:W-:Y:S01]  /*1350*/  MOV R13, 0x437c0000 ;  /* 0x437c0000000d7802 */ /* 0x000fe20000000f00 */
[----:B------:R-:W-:-:S04]  /*1360*/  IMAD.WIDE R2, R17, 0x4, R2 ;  /* 0x0000000411027825 */ /* 0x000fc800078e0202 */
[----:B--2---:R-:W-:-:S04]  /*1370*/  FFMA.SAT R0, R8, R7, 0.5 ;  /* 0x3f00000008007423 */ /* 0x004fc80000002007 */
[----:B------:R-:W-:-:S04]  /*1380*/  FFMA.RM R0, R0, R13, 12582913 ;  /* 0x4b40000100007423 */ /* 0x000fc8000000400d */
[C---:B------:R-:W-:Y:S01]  /*1390*/  FADD R7, R0.reuse, -12583039 ;  /* 0xcb40007f00077421 */ /* 0x040fe20000000000 */
[----:B------:R-:W-:-:S03]  /*13a0*/  IMAD.SHL.U32 R0, R0, 0x800000, RZ ;  /* 0x0080000000007824 */ /* 0x000fc600078e00ff */
[----:B------:R-:W-:-:S04]  /*13b0*/  FFMA R7, R8, 1.4426950216293334961, -R7 ;  /* 0x3fb8aa3b08077823 */ /* 0x000fc80000000807 */
[----:B------:R-:W-:-:S06]  /*13c0*/  FFMA R7, R8, 1.925963033500011079e-08, R7 ;  /* 0x32a5706008077823 */ /* 0x000fcc0000000007 */
[----:B------:R-:W0:Y:S02]  /*13d0*/  MUFU.EX2 R7, R7 ;  /* 0x0000000700077308 */ /* 0x000e240000000800 */
[----:B0-----:R-:W-:-:S04]  /*13e0*/  FMUL R0, R0, R7 ;  /* 0x0000000700007220 */ /* 0x001fc80000400000 */
[----:B---3--:R-:W-:-:S05]  /*13f0*/  FMUL R11, R0, R11 ;  /* 0x0000000b000b7220 */ /* 0x008fca0000400000 */
[----:B------:R3:W-:Y:S01]  /*1400*/  STG.E desc[UR6][R2.64], R11 ;  /* 0x0000000b02007986 */ /* 0x0007e2000c101906 */
[----:B------:R-:W-:Y:S05]  /*1410*/  BRA `(.L_x_8) ;  /* 0x0000000000647947 */ /* 0x000fea0003800000 */
.L_x_40:
[----:B------:R-:W-:Y:S05]  /*1420*/  BREAK.RELIABLE B0 ;  /* 0x0000000000007942 */ /* 0x000fea0003800100 */
[----:B--2---:R-:W-:-:S06]  /*1430*/  IMAD.WIDE R8, R17, 0x4, R8 ;  /* 0x0000000411087825 */ /* 0x004fcc00078e0208 */
[----:B------:R-:W2:Y:S01]  /*1440*/  LDG.E R8, desc[UR6][R8.64] ;  /* 0x0000000608087981 */ /* 0x000ea2000c1e1900 */
[----:B------:R-:W-:-:S05]  /*1450*/  SHF.L.U32 R23, R23, 0x1, RZ ;  /* 0x0000000117177819 */ /* 0x000fca00000006ff */
[----:B------:R-:W-:-:S06]  /*1460*/  IMAD.WIDE R10, R23, 0x4, R10 ;  /* 0x00000004170a7825 */ /* 0x000fcc00078e020a */
[----:B------:R-:W3:Y:S01]  /*1470*/  LDG.E R11, desc[UR6][R10.64+0x4] ;  /* 0x000004060a0b7981 */ /* 0x000ee2000c1e1900 */
[----:B------:R-:W-:Y:S02]  /*1480*/  HFMA2 R13, -RZ, RZ, 3.7421875, 0 ;  /* 0x437c0000ff0d7431 */ /* 0x000fe400000001ff */
[----:B-1----:R-:W-:Y:S02]  /*1490*/  IMAD.MOV.U32 R7, RZ, RZ, 0x3bbb989d ;  /* 0x3bbb989dff077424 */ /* 0x002fe400078e00ff */
        /* <DEDUP_REMOVED lines=12> */
.L_x_37:
[----:B------:R-:W-:Y:S05]  /*1560*/  BSYNC.RELIABLE B0 ;  /* 0x0000000000007941 */ /* 0x000fea0003800100 */
.L_x_1:
[----:B--2---:R-:W-:-:S06]  /*1570*/  IMAD.WIDE R8, R17, 0x4, R8 ;  /* 0x0000000411087825 */ /* 0x004fcc00078e0208 */
[----:B------:R-:W2:Y:S01]  /*1580*/  LDG.E R9, desc[UR6][R8.64] ;  /* 0x0000000608097981 */ /* 0x000ea2000c1e1900 */
[----:B------:R-:W-:-:S05]  /*1590*/  IMAD.WIDE R2, R17, 0x4, R2 ;  /* 0x0000000411027825 */ /* 0x000fca00078e0202 */
[----:B--2---:R2:W-:Y:S02]  /*15a0*/  STG.E desc[UR6][R2.64], R9 ;  /* 0x0000000902007986 */ /* 0x0045e4000c101906 */
.L_x_8:
[----:B------:R-:W-:Y:S05]  /*15b0*/  BSYNC.RECONVERGENT B1 ;  /* 0x0000000000017941 */ /* 0x000fea0003800200 */
.L_x_0:
[----:B------:R-:W-:-:S04]  /*15c0*/  IADD3 R17, PT, PT, R15, R17, RZ ;  /* 0x000000110f117210 */ /* 0x000fc80007ffe0ff */
[----:B------:R-:W-:-:S13]  /*15d0*/  ISETP.GE.AND P0, PT, R17, R24, PT ;  /* 0x000000181100720c */ /* 0x000fda0003f06270 */
[----:B------:R-:W-:Y:S05]  /*15e0*/  @!P0 BRA `(.L_x_17) ;  /* 0xffffffe800e88947 */ /* 0x000fea000383ffff */
[----:B------:R-:W-:Y:S05]  /*15f0*/  EXIT ;  /* 0x000000000000794d */ /* 0x000fea0003800000 */
        .weak           $__internal_0_$__cuda_sm20_rcp_rn_f32_slowpath
        .type           $__internal_0_$__cuda_sm20_rcp_rn_f32_slowpath,@function
        .size           $__internal_0_$__cuda_sm20_rcp_rn_f32_slowpath,($__internal_1_$__cuda_sm3x_div_rn_noftz_f32_slowpath - $__internal_0_$__cuda_sm20_rcp_rn_f32_slowpath)
$__internal_0_$__cuda_sm20_rcp_rn_f32_slowpath:
[----:B------:R-:W-:Y:S01]  /*1600*/  IMAD.SHL.U32 R2, R0, 0x2, RZ ;  /* 0x0000000200027824 */ /* 0x000fe200078e00ff */
[----:B------:R-:W-:Y:S04]  /*1610*/  BSSY.RECONVERGENT B3, `(.L_x_18) ;  /* 0x0000030000037945 */ /* 0x000fe80003800200 */
[----:B------:R-:W-:-:S04]  /*1620*/  SHF.R.U32.HI R2, RZ, 0x18, R2 ;  /* 0x00000018ff027819 */ /* 0x000fc80000011602 */
[----:B------:R-:W-:-:S13]  /*1630*/  ISETP.NE.U32.AND P0, PT, R2, RZ, PT ;  /* 0x000000ff0200720c */ /* 0x000fda0003f05070 */
[----:B------:R-:W-:Y:S05]  /*1640*/  @P0 BRA `(.L_x_19) ;  /* 0x0000000000280947 */ /* 0x000fea0003800000 */
[----:B------:R-:W-:-:S04]  /*1650*/  SHF.L.U32 R2, R0, 0x1, RZ ;  /* 0x0000000100027819 */ /* 0x000fc800000006ff */
[----:B------:R-:W-:-:S13]  /*1660*/  ISETP.NE.AND P0, PT, R2, RZ, PT ;  /* 0x000000ff0200720c */ /* 0x000fda0003f05270 */
[----:B------:R-:W-:Y:S01]  /*1670*/  @P0 FFMA R9, R0, 1.84467440737095516160e+19, RZ ;  /* 0x5f80000000090823 */ /* 0x000fe200000000ff */
[----:B------:R-:W-:Y:S08]  /*1680*/  @!P0 MUFU.RCP R3, R0 ;  /* 0x0000000000038308 */ /* 0x000ff00000001000 */
[----:B------:R-:W0:Y:S02]  /*1690*/  @P0 MUFU.RCP R2, R9 ;  /* 0x0000000900020308 */ /* 0x000e240000001000 */
[----:B0-----:R-:W-:-:S04]  /*16a0*/  @P0 FFMA R10, R9, R2, -1 ;  /* 0xbf800000090a0423 */ /* 0x001fc80000000002 */
[----:B------:R-:W-:-:S04]  /*16b0*/  @P0 FADD.FTZ R11, -R10, -RZ ;  /* 0x800000ff0a0b0221 */ /* 0x000fc80000010100 */
[----:B------:R-:W-:-:S04]  /*16c0*/  @P0 FFMA R2, R2, R11, R2 ;  /* 0x0000000b02020223 */ /* 0x000fc80000000002 */
[----:B------:R-:W-:Y:S01]  /*16d0*/  @P0 FFMA R3, R2, 1.84467440737095516160e+19, RZ ;  /* 0x5f80000002030823 */ /* 0x000fe200000000ff */
[----:B------:R-:W-:Y:S06]  /*16e0*/  BRA `(.L_x_20) ;  /* 0x0000000000887947 */ /* 0x000fec0003800000 */
.L_x_19:
[----:B------:R-:W-:-:S05]  /*16f0*/  VIADD R3, R2, 0xffffff03 ;  /* 0xffffff0302037836 */ /* 0x000fca0000000000 */
[----:B------:R-:W-:-:S13]  /*1700*/  ISETP.GT.U32.AND P0, PT, R3, 0x1, PT ;  /* 0x000000010300780c */ /* 0x000fda0003f04070 */
[----:B------:R-:W-:Y:S05]  /*1710*/  @P0 BRA `(.L_x_21) ;  /* 0x0000000000780947 */ /* 0x000fea0003800000 */
[----:B------:R-:W-:Y:S02]  /*1720*/  LOP3.LUT R9, R0, 0x7fffff, RZ, 0xc0, !PT ;  /* 0x007fffff00097812 */ /* 0x000fe400078ec0ff */
[----:B------:R-:W-:Y:S02]  /*1730*/  MOV R26, 0x3 ;  /* 0x00000003001a7802 */ /* 0x000fe40000000f00 */
[----:B------:R-:W-:Y:S02]  /*1740*/  LOP3.LUT R9, R9, 0x3f800000, RZ, 0xfc, !PT ;  /* 0x3f80000009097812 */ /* 0x000fe400078efcff */
[----:B------:R-:W-:Y:S02]  /*1750*/  SHF.L.U32 R13, R26, R3, RZ ;  /* 0x000000031a0d7219 */ /* 0x000fe400000006ff */
[----:B------:R-:W0:Y:S02]  /*1760*/  MUFU.RCP R10, R9 ;  /* 0x00000009000a7308 */ /* 0x000e240000001000 */
[----:B0-----:R-:W-:-:S04]  /*1770*/  FFMA R11, R9, R10, -1 ;  /* 0xbf800000090b7423 */ /* 0x001fc8000000000a */
[----:B------:R-:W-:-:S04]  /*1780*/  FADD.FTZ R11, -R11, -RZ ;  /* 0x800000ff0b0b7221 */ /* 0x000fc80000010100 */
[CCC-:B------:R-:W-:Y:S01]  /*1790*/  FFMA.RM R12, R10.reuse, R11.reuse, R10.reuse ;  /* 0x0000000b0a0c7223 */ /* 0x1c0fe2000000400a */
[----:B------:R-:W-:-:S04]  /*17a0*/  FFMA.RP R11, R10, R11, R10 ;  /* 0x0000000b0a0b7223 */ /* 0x000fc8000000800a */
[C---:B------:R-:W-:Y:S02]  /*17b0*/  LOP3.LUT R10, R12.reuse, 0x7fffff, RZ, 0xc0, !PT ;  /* 0x007fffff0c0a7812 */ /* 0x040fe400078ec0ff */
[----:B------:R-:W-:Y:S02]  /*17c0*/  FSETP.NEU.FTZ.AND P0, PT, R12, R11, PT ;  /* 0x0000000b0c00720b */ /* 0x000fe40003f1d000 */
[----:B------:R-:W-:Y:S02]  /*17d0*/  LOP3.LUT R10, R10, 0x800000, RZ, 0xfc, !PT ;  /* 0x008000000a0a7812 */ /* 0x000fe400078efcff */
[----:B------:R-:W-:Y:S02]  /*17e0*/  SEL R11, RZ, 0xffffffff, !P0 ;  /* 0xffffffffff0b7807 */ /* 0x000fe40004000000 */
[----:B------:R-:W-:-:S03]  /*17f0*/  LOP3.LUT R12, R13, R10, RZ, 0xc0, !PT ;  /* 0x0000000a0d0c7212 */ /* 0x000fc600078ec0ff */
[----:B------:R-:W-:Y:S01]  /*1800*/  IMAD.MOV R11, RZ, RZ, -R11 ;  /* 0x000000ffff0b7224 */ /* 0x000fe200078e0a0b */
[----:B------:R-:W-:-:S04]  /*1810*/  SHF.R.U32.HI R12, RZ, R3, R12 ;  /* 0x00000003ff0c7219 */ /* 0x000fc8000001160c */
[----:B------:R-:W-:Y:S02]  /*1820*/  LOP3.LUT P1, RZ, R11, R3, R10, 0xf8, !PT ;  /* 0x000000030bff7212 */ /* 0x000fe4000782f80a */
[C---:B------:R-:W-:Y:S02]  /*1830*/  LOP3.LUT P0, RZ, R12.reuse, 0x1, RZ, 0xc0, !PT ;  /* 0x000000010cff7812 */ /* 0x040fe4000780c0ff */
[----:B------:R-:W-:-:S04]  /*1840*/  LOP3.LUT P2, RZ, R12, 0x2, RZ, 0xc0, !PT ;  /* 0x000000020cff7812 */ /* 0x000fc8000784c0ff */
[----:B------:R-:W-:Y:S02]  /*1850*/  PLOP3.LUT P0, PT, P0, P1, P2, 0xe0, 0x0 ;  /* 0x000000000000781c */ /* 0x000fe40000703c20 */
[----:B------:R-:W-:Y:S02]  /*1860*/  LOP3.LUT P1, RZ, R0, 0x7fffff, RZ, 0xc0, !PT ;  /* 0x007fffff00ff7812 */ /* 0x000fe4000782c0ff */
[----:B------:R-:W-:-:S04]  /*1870*/  SEL R3, RZ, 0x1, !P0 ;  /* 0x00000001ff037807 */ /* 0x000fc80004000000 */
[----:B------:R-:W-:-:S04]  /*1880*/  IADD3 R3, PT, PT, -R3, RZ, RZ ;  /* 0x000000ff03037210 */ /* 0x000fc80007ffe1ff */
[----:B------:R-:W-:Y:S01]  /*1890*/  ISETP.GE.AND P0, PT, R3, RZ, PT ;  /* 0x000000ff0300720c */ /* 0x000fe20003f06270 */
[----:B------:R-:W-:-:S05]  /*18a0*/  VIADD R3, R2, 0xffffff04 ;  /* 0xffffff0402037836 */ /* 0x000fca0000000000 */
[----:B------:R-:W-:-:S07]  /*18b0*/  SHF.R.U32.HI R3, RZ, R3, R10 ;  /* 0x00000003ff037219 */ /* 0x000fce000001160a */
[----:B------:R-:W-:-:S05]  /*18c0*/  @!P0 IADD3 R3, PT, PT, R3, 0x1, RZ ;  /* 0x0000000103038810 */ /* 0x000fca0007ffe0ff */
[----:B------:R-:W-:-:S05]  /*18d0*/  @!P1 IMAD.SHL.U32 R3, R3, 0x2, RZ ;  /* 0x0000000203039824 */ /* 0x000fca00078e00ff */
[----:B------:R-:W-:Y:S01]  /*18e0*/  LOP3.LUT R3, R3, 0x80000000, R0, 0xf8, !PT ;  /* 0x8000000003037812 */ /* 0x000fe200078ef800 */
[----:B------:R-:W-:Y:S06]  /*18f0*/  BRA `(.L_x_20) ;  /* 0x0000000000047947 */ /* 0x000fec0003800000 */
.L_x_21:
[----:B------:R0:W1:Y:S02]  /*1900*/  MUFU.RCP R3, R0 ;  /* 0x0000000000037308 */ /* 0x0000640000001000 */
.L_x_20:
[----:B------:R-:W-:Y:S05]  /*1910*/  BSYNC.RECONVERGENT B3 ;  /* 0x0000000000037941 */ /* 0x000fea0003800200 */
.L_x_18:
[----:B------:R-:W-:-:S04]  /*1920*/  HFMA2 R9, -RZ, RZ, 0, 0 ;  /* 0x00000000ff097431 */ /* 0x000fc800000001ff */
[----:B01----:R-:W-:Y:S05]  /*1930*/  RET.REL.NODEC R8 `(_Z19kernel_yolo_forwardPfS_iiiiiiiiS_) ;  /* 0xffffffe408b07950 */ /* 0x003fea0003c3ffff */
        .weak           $__internal_1_$__cuda_sm3x_div_rn_noftz_f32_slowpath
        .type           $__internal_1_$__cuda_sm3x_div_rn_noftz_f32_slowpath,@function
        .size           $__internal_1_$__cuda_sm3x_div_rn_noftz_f32_slowpath,(.L_x_44 - $__internal_1_$__cuda_sm3x_div_rn_noftz_f32_slowpath)
$__internal_1_$__cuda_sm3x_div_rn_noftz_f32_slowpath:
[----:B------:R-:W-:Y:S01]  /*1940*/  SHF.R.U32.HI R8, RZ, 0x17, R3 ;  /* 0x00000017ff087819 */ /* 0x000fe20000011603 */
[----:B------:R-:W-:Y:S01]  /*1950*/  BSSY.RECONVERGENT B3, `(.L_x_22) ;  /* 0x0000062000037945 */ /* 0x000fe20003800200 */
[----:B------:R-:W-:Y:S02]  /*1960*/  SHF.R.U32.HI R9, RZ, 0x17, R0 ;  /* 0x00000017ff097819 */ /* 0x000fe40000011600 */
[----:B------:R-:W-:Y:S02]  /*1970*/  LOP3.LUT R8, R8, 0xff, RZ, 0xc0, !PT ;  /* 0x000000ff08087812 */ /* 0x000fe400078ec0ff */
[----:B------:R-:W-:-:S03]  /*1980*/  LOP3.LUT R13, R9, 0xff, RZ, 0xc0, !PT ;  /* 0x000000ff090d7812 */ /* 0x000fc600078ec0ff */
[----:B------:R-:W-:Y:S01]  /*1990*/  VIADD R11, R8, 0xffffffff ;  /* 0xffffffff080b7836 */ /* 0x000fe20000000000 */
[----:B------:R-:W-:-:S04]  /*19a0*/  IADD3 R10, PT, PT, R13, -0x1, RZ ;  /* 0xffffffff0d0a7810 */ /* 0x000fc80007ffe0ff */
[----:B------:R-:W-:-:S04]  /*19b0*/  ISETP.GT.U32.AND P0, PT, R11, 0xfd, PT ;  /* 0x000000fd0b00780c */ /* 0x000fc80003f04070 */
[----:B------:R-:W-:-:S13]  /*19c0*/  ISETP.GT.U32.OR P0, PT, R10, 0xfd, P0 ;  /* 0x000000fd0a00780c */ /* 0x000fda0000704470 */
[----:B------:R-:W-:Y:S01]  /*19d0*/  @!P0 IMAD.MOV.U32 R9, RZ, RZ, RZ ;  /* 0x000000ffff098224 */ /* 0x000fe200078e00ff */
[----:B------:R-:W-:Y:S06]  /*19e0*/  @!P0 BRA `(.L_x_23) ;  /* 0x00000000005c8947 */ /* 0x000fec0003800000 */
[----:B------:R-:W-:Y:S02]  /*19f0*/  FSETP.GTU.FTZ.AND P0, PT, |R0|, +INF , PT ;  /* 0x7f8000000000780b */ /* 0x000fe40003f1c200 */
[----:B------:R-:W-:-:S04]  /*1a00*/  FSETP.GTU.FTZ.AND P1, PT, |R3|, +INF , PT ;  /* 0x7f8000000300780b */ /* 0x000fc80003f3c200 */
[----:B------:R-:W-:-:S13]  /*1a10*/  PLOP3.LUT P0, PT, P0, P1, PT, 0xf8, 0x8f ;  /* 0x00000000008f781c */ /* 0x000fda0000703f70 */
[----:B------:R-:W-:Y:S05]  /*1a20*/  @P0 BRA `(.L_x_24) ;  /* 0x00000004004c0947 */ /* 0x000fea0003800000 */
[----:B------:R-:W-:-:S13]  /*1a30*/  LOP3.LUT P0, RZ, R3, 0x7fffffff, R0, 0xc8, !PT ;  /* 0x7fffffff03ff7812 */ /* 0x000fda000780c800 */
[----:B------:R-:W-:Y:S05]  /*1a40*/  @!P0 BRA `(.L_x_25) ;  /* 0x00000004003c8947 */ /* 0x000fea0003800000 */
[C---:B------:R-:W-:Y:S02]  /*1a50*/  FSETP.NEU.FTZ.AND P0, PT, |R0|.reuse, +INF , PT ;  /* 0x7f8000000000780b */ /* 0x040fe40003f1d200 */
[----:B------:R-:W-:Y:S02]  /*1a60*/  FSETP.NEU.FTZ.AND P2, PT, |R3|, +INF , PT ;  /* 0x7f8000000300780b */ /* 0x000fe40003f5d200 */
[----:B------:R-:W-:-:S11]  /*1a70*/  FSETP.NEU.FTZ.AND P1, PT, |R0|, +INF , PT ;  /* 0x7f8000000000780b */ /* 0x000fd60003f3d200 */
[----:B------:R-:W-:Y:S05]  /*1a80*/  @!P2 BRA !P0, `(.L_x_25) ;  /* 0x00000004002ca947 */ /* 0x000fea0004000000 */
[----:B------:R-:W-:-:S04]  /*1a90*/  LOP3.LUT P0, RZ, R0, 0x7fffffff, RZ, 0xc0, !PT ;  /* 0x7fffffff00ff7812 */ /* 0x000fc8000780c0ff */
[----:B------:R-:W-:-:S13]  /*1aa0*/  PLOP3.LUT P0, PT, P2, P0, PT, 0x2f, 0xf2 ;  /* 0x0000000000f2781c */ /* 0x000fda0001700577 */
[----:B------:R-:W-:Y:S05]  /*1ab0*/  @P0 BRA `(.L_x_26) ;  /* 0x0000000400180947 */ /* 0x000fea0003800000 */
[----:B------:R-:W-:-:S04]  /*1ac0*/  LOP3.LUT P0, RZ, R3, 0x7fffffff, RZ, 0xc0, !PT ;  /* 0x7fffffff03ff7812 */ /* 0x000fc8000780c0ff */
[----:B------:R-:W-:-:S13]  /*1ad0*/  PLOP3.LUT P0, PT, P1, P0, PT, 0x2f, 0xf2 ;  /* 0x0000000000f2781c */ /* 0x000fda0000f00577 */
[----:B------:R-:W-:Y:S05]  /*1ae0*/  @P0 BRA `(.L_x_27) ;  /* 0x0000000400000947 */ /* 0x000fea0003800000 */
[----:B------:R-:W-:Y:S02]  /*1af0*/  ISETP.GE.AND P0, PT, R10, RZ, PT ;  /* 0x000000ff0a00720c */ /* 0x000fe40003f06270 */
[----:B------:R-:W-:-:S11]  /*1b00*/  ISETP.GE.AND P1, PT, R11, RZ, PT ;  /* 0x000000ff0b00720c */ /* 0x000fd60003f26270 */
[----:B------:R-:W-:Y:S01]  /*1b10*/  @P0 MOV R9, RZ ;  /* 0x000000ff00090202 */ /* 0x000fe20000000f00 */
[----:B------:R-:W-:Y:S02]  /*1b20*/  @!P0 IMAD.MOV.U32 R9, RZ, RZ, -0x40 ;  /* 0xffffffc0ff098424 */ /* 0x000fe400078e00ff */
[----:B------:R-:W-:Y:S01]  /*1b30*/  @!P0 FFMA R0, R0, 1.84467440737095516160e+19, RZ ;  /* 0x5f80000000008823 */ /* 0x000fe200000000ff */
[----:B------:R-:W-:Y:S02]  /*1b40*/  @!P1 FFMA R3, R3, 1.84467440737095516160e+19, RZ ;  /* 0x5f80000003039823 */ /* 0x000fe400000000ff */
[----:B------:R-:W-:-:S07]  /*1b50*/  @!P1 IADD3 R9, PT, PT, R9, 0x40, RZ ;  /* 0x0000004009099810 */ /* 0x000fce0007ffe0ff */
.L_x_23:
[----:B------:R-:W-:Y:S01]  /*1b60*/  LEA R10, R8, 0xc0800000, 0x17 ;  /* 0xc0800000080a7811 */ /* 0x000fe200078eb8ff */
[----:B------:R-:W-:Y:S01]  /*1b70*/  BSSY.RECONVERGENT B4, `(.L_x_28) ;  /* 0x0000036000047945 */ /* 0x000fe20003800200 */
[----:B------:R-:W-:-:S03]  /*1b80*/  IADD3 R13, PT, PT, R13, -0x7f, RZ ;  /* 0xffffff810d0d7810 */ /* 0x000fc60007ffe0ff */
[----:B------:R-:W-:Y:S02]  /*1b90*/  IMAD.IADD R12, R3, 0x1, -R10 ;  /* 0x00000001030c7824 */ /* 0x000fe400078e0a0a */
[C---:B------:R-:W-:Y:S02]  /*1ba0*/  IMAD R0, R13.reuse, -0x800000, R0 ;  /* 0xff8000000d007824 */ /* 0x040fe400078e0200 */
[----:B------:R0:W1:Y:S01]  /*1bb0*/  MUFU.RCP R3, R12 ;  /* 0x0000000c00037308 */ /* 0x0000620000001000 */
[----:B------:R-:W-:Y:S01]  /*1bc0*/  FADD.FTZ R11, -R12, -RZ ;  /* 0x800000ff0c0b7221 */ /* 0x000fe20000010100 */
[----:B0-----:R-:W-:-:S05]  /*1bd0*/  IADD3 R12, PT, PT, R13, 0x7f, -R8 ;  /* 0x0000007f0d0c7810 */ /* 0x001fca0007ffe808 */
[----:B------:R-:W-:Y:S02]  /*1be0*/  IMAD.IADD R9, R12, 0x1, R9 ;  /* 0x000000010c097824 */ /* 0x000fe400078e0209 */
[----:B-1----:R-:W-:-:S04]  /*1bf0*/  FFMA R10, R3, R11, 1 ;  /* 0x3f800000030a7423 */ /* 0x002fc8000000000b */
[----:B------:R-:W-:-:S04]  /*1c00*/  FFMA R3, R3, R10, R3 ;  /* 0x0000000a03037223 */ /* 0x000fc80000000003 */
[----:B------:R-:W-:-:S04]  /*1c10*/  FFMA R10, R0, R3, RZ ;  /* 0x00000003000a7223 */ /* 0x000fc800000000ff */
[----:B------:R-:W-:-:S04]  /*1c20*/  FFMA R23, R11, R10, R0 ;  /* 0x0000000a0b177223 */ /* 0x000fc80000000000 */
[----:B------:R-:W-:-:S04]  /*1c30*/  FFMA R10, R3, R23, R10 ;  /* 0x00000017030a7223 */ /* 0x000fc8000000000a */
[----:B------:R-:W-:-:S04]  /*1c40*/  FFMA R11, R11, R10, R0 ;  /* 0x0000000a0b0b7223 */ /* 0x000fc80000000000 */
[----:B------:R-:W-:-:S05]  /*1c50*/  FFMA R0, R3, R11, R10 ;  /* 0x0000000b03007223 */ /* 0x000fca000000000a */
[----:B------:R-:W-:-:S04]  /*1c60*/  SHF.R.U32.HI R8, RZ, 0x17, R0 ;  /* 0x00000017ff087819 */ /* 0x000fc80000011600 */
[----:B------:R-:W-:-:S04]  /*1c70*/  LOP3.LUT R8, R8, 0xff, RZ, 0xc0, !PT ;  /* 0x000000ff08087812 */ /* 0x000fc800078ec0ff */
[----:B------:R-:W-:-:S05]  /*1c80*/  IADD3 R12, PT, PT, R8, R9, RZ ;  /* 0x00000009080c7210 */ /* 0x000fca0007ffe0ff */
[----:B------:R-:W-:-:S05]  /*1c90*/  VIADD R8, R12, 0xffffffff ;  /* 0xffffffff0c087836 */ /* 0x000fca0000000000 */
[----:B------:R-:W-:-:S13]  /*1ca0*/  ISETP.GE.U32.AND P0, PT, R8, 0xfe, PT ;  /* 0x000000fe0800780c */ /* 0x000fda0003f06070 */
[----:B------:R-:W-:Y:S05]  /*1cb0*/  @!P0 BRA `(.L_x_29) ;  /* 0x0000000000808947 */ /* 0x000fea0003800000 */
[----:B------:R-:W-:-:S13]  /*1cc0*/  ISETP.GT.AND P0, PT, R12, 0xfe, PT ;  /* 0x000000fe0c00780c */ /* 0x000fda0003f04270 */
[----:B------:R-:W-:Y:S05]  /*1cd0*/  @P0 BRA `(.L_x_30) ;  /* 0x00000000006c0947 */ /* 0x000fea0003800000 */
[----:B------:R-:W-:-:S13]  /*1ce0*/  ISETP.GE.AND P0, PT, R12, 0x1, PT ;  /* 0x000000010c00780c */ /* 0x000fda0003f06270 */
[----:B------:R-:W-:Y:S05]  /*1cf0*/  @P0 BRA `(.L_x_31) ;  /* 0x0000000000740947 */ /* 0x000fea0003800000 */
[----:B------:R-:W-:Y:S02]  /*1d00*/  ISETP.GE.AND P0, PT, R12, -0x18, PT ;  /* 0xffffffe80c00780c */ /* 0x000fe40003f06270 */
[----:B------:R-:W-:-:S11]  /*1d10*/  LOP3.LUT R0, R0, 0x80000000, RZ, 0xc0, !PT ;  /* 0x8000000000007812 */ /* 0x000fd600078ec0ff */
[----:B------:R-:W-:Y:S05]  /*1d20*/  @!P0 BRA `(.L_x_31) ;  /* 0x0000000000688947 */ /* 0x000fea0003800000 */
[CCC-:B------:R-:W-:Y:S01]  /*1d30*/  FFMA.RZ R8, R3.reuse, R11.reuse, R10.reuse ;  /* 0x0000000b03087223 */ /* 0x1c0fe2000000c00a */
[C---:B------:R-:W-:Y:S02]  /*1d40*/  ISETP.NE.AND P2, PT, R12.reuse, RZ, PT ;  /* 0x000000ff0c00720c */ /* 0x040fe40003f45270 */
[----:B------:R-:W-:Y:S02]  /*1d50*/  ISETP.NE.AND P1, PT, R12, RZ, PT ;  /* 0x000000ff0c00720c */ /* 0x000fe40003f25270 */
[----:B------:R-:W-:Y:S01]  /*1d60*/  LOP3.LUT R9, R8, 0x7fffff, RZ, 0xc0, !PT ;  /* 0x007fffff08097812 */ /* 0x000fe200078ec0ff */
[CCC-:B------:R-:W-:Y:S01]  /*1d70*/  FFMA.RP R8, R3.reuse, R11.reuse, R10.reuse ;  /* 0x0000000b03087223 */ /* 0x1c0fe2000000800a */
[----:B------:R-:W-:Y:S01]  /*1d80*/  FFMA.RM R3, R3, R11, R10 ;  /* 0x0000000b03037223 */ /* 0x000fe2000000400a */
[----:B------:R-:W-:Y:S01]  /*1d90*/  IADD3 R10, PT, PT, R12, 0x20, RZ ;  /* 0x000000200c0a7810 */ /* 0x000fe20007ffe0ff */
[----:B------:R-:W-:Y:S01]  /*1da0*/  IMAD.MOV R11, RZ, RZ, -R12 ;  /* 0x000000ffff0b7224 */ /* 0x000fe200078e0a0c */
[----:B------:R-:W-:-:S02]  /*1db0*/  LOP3.LUT R9, R9, 0x800000, RZ, 0xfc, !PT ;  /* 0x0080000009097812 */ /* 0x000fc400078efcff */
[----:B------:R-:W-:Y:S02]  /*1dc0*/  FSETP.NEU.FTZ.AND P0, PT, R8, R3, PT ;  /* 0x000000030800720b */ /* 0x000fe40003f1d000 */
[----:B------:R-:W-:Y:S02]  /*1dd0*/  SHF.L.U32 R10, R9, R10, RZ ;  /* 0x0000000a090a7219 */ /* 0x000fe400000006ff */
[----:B------:R-:W-:Y:S02]  /*1de0*/  SEL R8, R11, RZ, P2 ;  /* 0x000000ff0b087207 */ /* 0x000fe40001000000 */
[----:B------:R-:W-:Y:S02]  /*1df0*/  ISETP.NE.AND P1, PT, R10, RZ, P1 ;  /* 0x000000ff0a00720c */ /* 0x000fe40000f25270 */
[----:B------:R-:W-:Y:S02]  /*1e00*/  SHF.R.U32.HI R8, RZ, R8, R9 ;  /* 0x00000008ff087219 */ /* 0x000fe40000011609 */
[----:B------:R-:W-:-:S02]  /*1e10*/  PLOP3.LUT P0, PT, P0, P1, PT, 0xf8, 0x8f ;  /* 0x00000000008f781c */ /* 0x000fc40000703f70 */
[----:B------:R-:W-:Y:S02]  /*1e20*/  SHF.R.U32.HI R10, RZ, 0x1, R8 ;  /* 0x00000001ff0a7819 */ /* 0x000fe40000011608 */
[----:B------:R-:W-:-:S04]  /*1e30*/  SEL R3, RZ, 0x1, !P0 ;  /* 0x00000001ff037807 */ /* 0x000fc80004000000 */
[----:B------:R-:W-:-:S04]  /*1e40*/  LOP3.LUT R3, R3, 0x1, R10, 0xf8, !PT ;  /* 0x0000000103037812 */ /* 0x000fc800078ef80a */
[----:B------:R-:W-:-:S04]  /*1e50*/  LOP3.LUT R3, R3, R8, RZ, 0xc0, !PT ;  /* 0x0000000803037212 */ /* 0x000fc800078ec0ff */
[----:B------:R-:W-:-:S04]  /*1e60*/  IADD3 R3, PT, PT, R10, R3, RZ ;  /* 0x000000030a037210 */ /* 0x000fc80007ffe0ff */
[----:B------:R-:W-:Y:S01]  /*1e70*/  LOP3.LUT R0, R3, R0, RZ, 0xfc, !PT ;  /* 0x0000000003007212 */ /* 0x000fe200078efcff */
[----:B------:R-:W-:Y:S06]  /*1e80*/  BRA `(.L_x_31) ;  /* 0x0000000000107947 */ /* 0x000fec0003800000 */
.L_x_30:
[----:B------:R-:W-:-:S04]  /*1e90*/  LOP3.LUT R0, R0, 0x80000000, RZ, 0xc0, !PT ;  /* 0x8000000000007812 */ /* 0x000fc800078ec0ff */
[----:B------:R-:W-:Y:S01]  /*1ea0*/  LOP3.LUT R0, R0, 0x7f800000, RZ, 0xfc, !PT ;  /* 0x7f80000000007812 */ /* 0x000fe200078efcff */
[----:B------:R-:W-:Y:S06]  /*1eb0*/  BRA `(.L_x_31) ;  /* 0x0000000000047947 */ /* 0x000fec0003800000 */
.L_x_29:
[----:B------:R-:W-:-:S07]  /*1ec0*/  IMAD R0, R9, 0x800000, R0 ;  /* 0x0080000009007824 */ /* 0x000fce00078e0200 */
.L_x_31:
[----:B------:R-:W-:Y:S05]  /*1ed0*/  BSYNC.RECONVERGENT B4 ;  /* 0x0000000000047941 */ /* 0x000fea0003800200 */
.L_x_28:
[----:B------:R-:W-:Y:S05]  /*1ee0*/  BRA `(.L_x_32) ;  /* 0x0000000000207947 */ /* 0x000fea0003800000 */
.L_x_27:
[----:B------:R-:W-:-:S04]  /*1ef0*/  LOP3.LUT R0, R3, 0x80000000, R0, 0x48, !PT ;  /* 0x8000000003007812 */ /* 0x000fc800078e4800 */
[----:B------:R-:W-:Y:S01]  /*1f00*/  LOP3.LUT R0, R0, 0x7f800000, RZ, 0xfc, !PT ;  /* 0x7f80000000007812 */ /* 0x000fe200078efcff */
[----:B------:R-:W-:Y:S06]  /*1f10*/  BRA `(.L_x_32) ;  /* 0x0000000000147947 */ /* 0x000fec0003800000 */
.L_x_26:
[----:B------:R-:W-:Y:S01]  /*1f20*/  LOP3.LUT R0, R3, 0x80000000, R0, 0x48, !PT ;  /* 0x8000000003007812 */ /* 0x000fe200078e4800 */
[----:B------:R-:W-:Y:S06]  /*1f30*/  BRA `(.L_x_32) ;  /* 0x00000000000c7947 */ /* 0x000fec0003800000 */
.L_x_25:
[----:B------:R-:W0:Y:S01]  /*1f40*/  MUFU.RSQ R0, -QNAN ;  /* 0xffc0000000007908 */ /* 0x000e220000001400 */
[----:B------:R-:W-:Y:S05]  /*1f50*/  BRA `(.L_x_32) ;  /* 0x0000000000047947 */ /* 0x000fea0003800000 */
.L_x_24:
[----:B------:R-:W-:-:S07]  /*1f60*/  FADD.FTZ R0, R0, R3 ;  /* 0x0000000300007221 */ /* 0x000fce0000010000 */
.L_x_32:
[----:B------:R-:W-:Y:S05]  /*1f70*/  BSYNC.RECONVERGENT B3 ;  /* 0x0000000000037941 */ /* 0x000fea0003800200 */
.L_x_22:
[----:B------:R-:W-:-:S04]  /*1f80*/  HFMA2 R3, -RZ, RZ, 0, 0 ;  /* 0x00000000ff037431 */ /* 0x000fc800000001ff */
[----:B0-----:R-:W-:Y:S05]  /*1f90*/  RET.REL.NODEC R2 `(_Z19kernel_yolo_forwardPfS_iiiiiiiiS_) ;  /* 0xffffffe002187950 */ /* 0x001fea0003c3ffff */
.L_x_33:
[----:B------:R-:W-:-:S00]  /*1fa0*/  BRA `(.L_x_33) ;  /* 0xfffffffc00fc7947 */ /* 0x000fc0000383ffff */
[----:B------:R-:W-:-:S00]  /*1fb0*/  NOP ;  /* 0x0000000000007918 */ /* 0x000fc00000000000 */
        /* <DEDUP_REMOVED lines=12> */
.L_x_44:


//--------------------- .nv.shared.reserved.0     --------------------------
	.section	.nv.shared.reserved.0,"aw",@nobits
	.weak		__nv_reservedSMEM_offset_0_alias
	.size		__nv_reservedSMEM_offset_0_alias, 0, 64
	.other		__nv_reservedSMEM_offset_0_alias,@"STO_CUDA_RESERVED_SHARED STV_DEFAULT"
__nv_reservedSMEM_offset_0_alias:
	.zero		0
	.zero		64


//--------------------- .nv.constant0._Z19kernel_yolo_forwardPfS_iiiiiiiiS_ --------------------------
	.section	.nv.constant0._Z19kernel_yolo_forwardPfS_iiiiiiiiS_,"a",@progbits
	.sectionflags	@""
	.align	4
.nv.constant0._Z19kernel_yolo_forwardPfS_iiiiiiiiS_:
	.zero		952


//--------------------- SYMBOLS --------------------------

	.type		.nv.reservedSmem.offset0,@object
	.size		.nv.reservedSmem.offset0,0x4
